//
// Generated by NVIDIA NVVM Compiler
//
// Compiler Build ID: CL-36424714
// Cuda compilation tools, release 13.0, V13.0.88
// Based on NVVM 20.0.0
//

.version 9.0
.target sm_100
.address_size 64

	// .globl	Conv2d
// _ZZ6Conv2dE8weight_s has been demoted
// _ZZ6Conv2dE6output has been demoted
// _ZZ7Conv2dbE8weight_s has been demoted
// _ZZ7Conv2dbE6output has been demoted
// _ZZ7Conv2dgE8weight_s has been demoted
// _ZZ7Conv2dgE6output has been demoted

.visible .entry Conv2d(
	.param .u64 .ptr .align 1 Conv2d_param_0,
	.param .u64 .ptr .align 1 Conv2d_param_1,
	.param .u64 .ptr .align 1 Conv2d_param_2,
	.param .u64 .ptr .align 1 Conv2d_param_3,
	.param .u64 .ptr .align 1 Conv2d_param_4,
	.param .u64 .ptr .align 1 Conv2d_param_5,
	.param .u64 .ptr .align 1 Conv2d_param_6,
	.param .u64 .ptr .align 1 Conv2d_param_7,
	.param .u64 .ptr .align 1 Conv2d_param_8,
	.param .u64 .ptr .align 1 Conv2d_param_9
)
{
	.reg .pred 	%p<30>;
	.reg .b32 	%r<158>;
	.reg .b32 	%f<128>;
	.reg .b64 	%rd<42>;
	// demoted variable
	.shared .align 4 .b8 _ZZ6Conv2dE8weight_s[576];
	// demoted variable
	.shared .align 4 .b8 _ZZ6Conv2dE6output[1024];
	ld.param.u64 	%rd9, [Conv2d_param_0];
	ld.param.u64 	%rd13, [Conv2d_param_1];
	ld.param.u64 	%rd10, [Conv2d_param_2];
	ld.param.u64 	%rd14, [Conv2d_param_3];
	ld.param.u64 	%rd15, [Conv2d_param_4];
	ld.param.u64 	%rd16, [Conv2d_param_5];
	ld.param.u64 	%rd11, [Conv2d_param_6];
	ld.param.u64 	%rd17, [Conv2d_param_8];
	ld.param.u64 	%rd12, [Conv2d_param_9];
	cvta.to.global.u64 	%rd1, %rd17;
	cvta.to.global.u64 	%rd2, %rd13;
	cvta.to.global.u64 	%rd3, %rd16;
	cvta.to.global.u64 	%rd18, %rd15;
	cvta.to.global.u64 	%rd4, %rd14;
	ld.global.u32 	%r1, [%rd4+4];
	ld.global.u32 	%r2, [%rd4+8];
	ld.global.u32 	%r3, [%rd18];
	ld.global.u32 	%r4, [%rd18+4];
	ld.global.u32 	%r5, [%rd18+8];
	ld.global.u32 	%r6, [%rd18+12];
	mov.u32 	%r7, %tid.x;
	setp.gt.u32 	%p1, %r7, 143;
	@%p1 bra 	$L__BB0_2;
	cvta.to.global.u64 	%rd19, %rd10;
	mul.wide.u32 	%rd20, %r7, 4;
	add.s64 	%rd21, %rd19, %rd20;
	ld.global.f32 	%f20, [%rd21];
	shl.b32 	%r65, %r7, 2;
	mov.u32 	%r66, _ZZ6Conv2dE8weight_s;
	add.s32 	%r67, %r66, %r65;
	st.shared.f32 	[%r67], %f20;
$L__BB0_2:
	mov.u32 	%r8, %ntid.x;
	mov.u32 	%r68, %ctaid.x;
	mad.lo.s32 	%r156, %r8, %r68, %r7;
	ld.global.u32 	%r69, [%rd4];
	mul.lo.s32 	%r10, %r2, %r1;
	mul.lo.s32 	%r70, %r10, %r69;
	setp.ge.s32 	%p2, %r156, %r70;
	@%p2 bra 	$L__BB0_7;
	cvta.to.global.u64 	%rd5, %rd12;
	mov.u32 	%r71, %nctaid.x;
	mul.lo.s32 	%r11, %r8, %r71;
	cvta.to.global.u64 	%rd6, %rd9;
	mov.u32 	%r143, %r156;
$L__BB0_4:
	rem.s32 	%r72, %r143, %r10;
	div.s32 	%r73, %r72, %r2;
	mul.lo.s32 	%r74, %r73, %r2;
	sub.s32 	%r75, %r72, %r74;
	setp.lt.s32 	%p3, %r73, %r3;
	setp.ge.s32 	%p4, %r73, %r4;
	setp.lt.s32 	%p5, %r75, %r5;
	or.pred  	%p6, %p3, %p5;
	or.pred  	%p7, %p6, %p4;
	setp.ge.s32 	%p8, %r75, %r6;
	mov.f32 	%f116, 0f00000000;
	or.pred  	%p9, %p7, %p8;
	@%p9 bra 	$L__BB0_6;
	ld.global.u32 	%r76, [%rd5+8];
	ld.global.u32 	%r77, [%rd5+12];
	div.s32 	%r78, %r143, %r10;
	sub.s32 	%r79, %r73, %r3;
	mad.lo.s32 	%r80, %r76, %r78, %r79;
	sub.s32 	%r81, %r75, %r5;
	mad.lo.s32 	%r82, %r80, %r77, %r81;
	mul.wide.s32 	%rd22, %r82, 4;
	add.s64 	%rd23, %rd6, %rd22;
	ld.global.f32 	%f116, [%rd23];
$L__BB0_6:
	mul.wide.s32 	%rd24, %r143, 4;
	add.s64 	%rd25, %rd1, %rd24;
	st.global.f32 	[%rd25], %f116;
	add.s32 	%r143, %r143, %r11;
	ld.global.u32 	%r83, [%rd4];
	mul.lo.s32 	%r84, %r10, %r83;
	setp.lt.s32 	%p10, %r143, %r84;
	@%p10 bra 	$L__BB0_4;
$L__BB0_7:
	cvta.to.global.u64 	%rd26, %rd11;
	bar.sync 	0;
	ld.global.u32 	%r16, [%rd26+4];
	ld.global.u32 	%r17, [%rd26+8];
	ld.global.u32 	%r18, [%rd26+12];
	ld.global.u32 	%r85, [%rd3+4];
	ld.global.u32 	%r145, [%rd3+8];
	mul.lo.s32 	%r86, %r145, %r85;
	ld.global.u32 	%r144, [%rd3+12];
	mul.lo.s32 	%r87, %r86, %r144;
	setp.ge.s32 	%p11, %r156, %r87;
	@%p11 bra 	$L__BB0_34;
	setp.gt.s32 	%p12, %r16, 0;
	mov.u32 	%r88, %nctaid.x;
	mul.lo.s32 	%r21, %r8, %r88;
	@%p12 bra 	$L__BB0_9;
	bra.uni 	$L__BB0_32;
$L__BB0_9:
	setp.gt.s32 	%p14, %r17, 0;
	@%p14 bra 	$L__BB0_10;
	bra.uni 	$L__BB0_31;
$L__BB0_10:
	setp.gt.s32 	%p16, %r18, 0;
	@%p16 bra 	$L__BB0_11;
	bra.uni 	$L__BB0_30;
$L__BB0_11:
	and.b32  	%r22, %r18, 15;
	add.s32 	%r23, %r22, -1;
	and.b32  	%r24, %r18, 7;
	and.b32  	%r25, %r18, 2147483632;
	and.b32  	%r26, %r18, 3;
	neg.s32 	%r27, %r25;
	add.s64 	%rd7, %rd1, 32;
$L__BB0_12:
	mul.lo.s32 	%r108, %r144, %r145;
	div.s32 	%r109, %r156, %r108;
	mul.lo.s32 	%r110, %r109, %r108;
	sub.s32 	%r111, %r156, %r110;
	div.s32 	%r31, %r111, %r144;
	mul.lo.s32 	%r112, %r31, %r144;
	sub.s32 	%r32, %r111, %r112;
	mul.lo.s32 	%r33, %r109, %r16;
	mov.b32 	%r147, 0;
	mov.f32 	%f126, 0f00000000;
$L__BB0_13:
	add.s32 	%r114, %r147, %r33;
	mul.lo.s32 	%r35, %r114, %r17;
	mad.lo.s32 	%r36, %r147, %r1, %r31;
	mov.b32 	%r148, 0;
$L__BB0_14:
	setp.lt.u32 	%p18, %r18, 16;
	add.s32 	%r38, %r35, %r148;
	mul.lo.s32 	%r39, %r38, %r18;
	add.s32 	%r116, %r36, %r148;
	mad.lo.s32 	%r40, %r116, %r2, %r32;
	mov.b32 	%r153, 0;
	@%p18 bra 	$L__BB0_17;
	mul.lo.s32 	%r117, %r18, %r38;
	shl.b32 	%r118, %r117, 2;
	mov.u32 	%r119, _ZZ6Conv2dE8weight_s;
	add.s32 	%r120, %r119, %r118;
	add.s32 	%r150, %r120, 32;
	mov.u32 	%r149, %r40;
	mov.u32 	%r151, %r27;
$L__BB0_16:
	.pragma "nounroll";
	mul.wide.s32 	%rd33, %r149, 4;
	add.s64 	%rd34, %rd7, %rd33;
	ld.shared.f32 	%f27, [%r150+-32];
	ld.global.f32 	%f28, [%rd34+-32];
	fma.rn.f32 	%f29, %f27, %f28, %f126;
	ld.shared.f32 	%f30, [%r150+-28];
	ld.global.f32 	%f31, [%rd34+-28];
	fma.rn.f32 	%f32, %f30, %f31, %f29;
	ld.shared.f32 	%f33, [%r150+-24];
	ld.global.f32 	%f34, [%rd34+-24];
	fma.rn.f32 	%f35, %f33, %f34, %f32;
	ld.shared.f32 	%f36, [%r150+-20];
	ld.global.f32 	%f37, [%rd34+-20];
	fma.rn.f32 	%f38, %f36, %f37, %f35;
	ld.shared.f32 	%f39, [%r150+-16];
	ld.global.f32 	%f40, [%rd34+-16];
	fma.rn.f32 	%f41, %f39, %f40, %f38;
	ld.shared.f32 	%f42, [%r150+-12];
	ld.global.f32 	%f43, [%rd34+-12];
	fma.rn.f32 	%f44, %f42, %f43, %f41;
	ld.shared.f32 	%f45, [%r150+-8];
	ld.global.f32 	%f46, [%rd34+-8];
	fma.rn.f32 	%f47, %f45, %f46, %f44;
	ld.shared.f32 	%f48, [%r150+-4];
	ld.global.f32 	%f49, [%rd34+-4];
	fma.rn.f32 	%f50, %f48, %f49, %f47;
	ld.shared.f32 	%f51, [%r150];
	ld.global.f32 	%f52, [%rd34];
	fma.rn.f32 	%f53, %f51, %f52, %f50;
	ld.shared.f32 	%f54, [%r150+4];
	ld.global.f32 	%f55, [%rd34+4];
	fma.rn.f32 	%f56, %f54, %f55, %f53;
	ld.shared.f32 	%f57, [%r150+8];
	ld.global.f32 	%f58, [%rd34+8];
	fma.rn.f32 	%f59, %f57, %f58, %f56;
	ld.shared.f32 	%f60, [%r150+12];
	ld.global.f32 	%f61, [%rd34+12];
	fma.rn.f32 	%f62, %f60, %f61, %f59;
	ld.shared.f32 	%f63, [%r150+16];
	ld.global.f32 	%f64, [%rd34+16];
	fma.rn.f32 	%f65, %f63, %f64, %f62;
	ld.shared.f32 	%f66, [%r150+20];
	ld.global.f32 	%f67, [%rd34+20];
	fma.rn.f32 	%f68, %f66, %f67, %f65;
	ld.shared.f32 	%f69, [%r150+24];
	ld.global.f32 	%f70, [%rd34+24];
	fma.rn.f32 	%f71, %f69, %f70, %f68;
	ld.shared.f32 	%f72, [%r150+28];
	ld.global.f32 	%f73, [%rd34+28];
	fma.rn.f32 	%f126, %f72, %f73, %f71;
	add.s32 	%r151, %r151, 16;
	add.s32 	%r150, %r150, 64;
	add.s32 	%r149, %r149, 16;
	setp.ne.s32 	%p19, %r151, 0;
	mov.u32 	%r153, %r25;
	@%p19 bra 	$L__BB0_16;
$L__BB0_17:
	setp.eq.s32 	%p20, %r22, 0;
	@%p20 bra 	$L__BB0_27;
	setp.lt.u32 	%p21, %r23, 7;
	@%p21 bra 	$L__BB0_20;
	add.s32 	%r121, %r153, %r39;
	shl.b32 	%r122, %r121, 2;
	mov.u32 	%r123, _ZZ6Conv2dE8weight_s;
	add.s32 	%r124, %r123, %r122;
	ld.shared.f32 	%f75, [%r124];
	add.s32 	%r125, %r40, %r153;
	mul.wide.s32 	%rd35, %r125, 4;
	add.s64 	%rd36, %rd1, %rd35;
	ld.global.f32 	%f76, [%rd36];
	fma.rn.f32 	%f77, %f75, %f76, %f126;
	ld.shared.f32 	%f78, [%r124+4];
	ld.global.f32 	%f79, [%rd36+4];
	fma.rn.f32 	%f80, %f78, %f79, %f77;
	ld.shared.f32 	%f81, [%r124+8];
	ld.global.f32 	%f82, [%rd36+8];
	fma.rn.f32 	%f83, %f81, %f82, %f80;
	ld.shared.f32 	%f84, [%r124+12];
	ld.global.f32 	%f85, [%rd36+12];
	fma.rn.f32 	%f86, %f84, %f85, %f83;
	ld.shared.f32 	%f87, [%r124+16];
	ld.global.f32 	%f88, [%rd36+16];
	fma.rn.f32 	%f89, %f87, %f88, %f86;
	ld.shared.f32 	%f90, [%r124+20];
	ld.global.f32 	%f91, [%rd36+20];
	fma.rn.f32 	%f92, %f90, %f91, %f89;
	ld.shared.f32 	%f93, [%r124+24];
	ld.global.f32 	%f94, [%rd36+24];
	fma.rn.f32 	%f95, %f93, %f94, %f92;
	ld.shared.f32 	%f96, [%r124+28];
	ld.global.f32 	%f97, [%rd36+28];
	fma.rn.f32 	%f126, %f96, %f97, %f95;
	add.s32 	%r153, %r153, 8;
$L__BB0_20:
	setp.eq.s32 	%p22, %r24, 0;
	@%p22 bra 	$L__BB0_27;
	add.s32 	%r126, %r24, -1;
	setp.lt.u32 	%p23, %r126, 3;
	@%p23 bra 	$L__BB0_23;
	add.s32 	%r127, %r153, %r39;
	shl.b32 	%r128, %r127, 2;
	mov.u32 	%r129, _ZZ6Conv2dE8weight_s;
	add.s32 	%r130, %r129, %r128;
	ld.shared.f32 	%f99, [%r130];
	add.s32 	%r131, %r40, %r153;
	mul.wide.s32 	%rd37, %r131, 4;
	add.s64 	%rd38, %rd1, %rd37;
	ld.global.f32 	%f100, [%rd38];
	fma.rn.f32 	%f101, %f99, %f100, %f126;
	ld.shared.f32 	%f102, [%r130+4];
	ld.global.f32 	%f103, [%rd38+4];
	fma.rn.f32 	%f104, %f102, %f103, %f101;
	ld.shared.f32 	%f105, [%r130+8];
	ld.global.f32 	%f106, [%rd38+8];
	fma.rn.f32 	%f107, %f105, %f106, %f104;
	ld.shared.f32 	%f108, [%r130+12];
	ld.global.f32 	%f109, [%rd38+12];
	fma.rn.f32 	%f126, %f108, %f109, %f107;
	add.s32 	%r153, %r153, 4;
$L__BB0_23:
	setp.eq.s32 	%p24, %r26, 0;
	@%p24 bra 	$L__BB0_27;
	setp.eq.s32 	%p25, %r26, 1;
	add.s32 	%r132, %r153, %r39;
	shl.b32 	%r133, %r132, 2;
	mov.u32 	%r134, _ZZ6Conv2dE8weight_s;
	add.s32 	%r53, %r134, %r133;
	ld.shared.f32 	%f110, [%r53];
	add.s32 	%r135, %r40, %r153;
	mul.wide.s32 	%rd39, %r135, 4;
	add.s64 	%rd8, %rd1, %rd39;
	ld.global.f32 	%f111, [%rd8];
	fma.rn.f32 	%f126, %f110, %f111, %f126;
	@%p25 bra 	$L__BB0_27;
	setp.eq.s32 	%p26, %r26, 2;
	ld.shared.f32 	%f112, [%r53+4];
	ld.global.f32 	%f113, [%rd8+4];
	fma.rn.f32 	%f126, %f112, %f113, %f126;
	@%p26 bra 	$L__BB0_27;
	ld.shared.f32 	%f114, [%r53+8];
	ld.global.f32 	%f115, [%rd8+8];
	fma.rn.f32 	%f126, %f114, %f115, %f126;
$L__BB0_27:
	add.s32 	%r148, %r148, 1;
	setp.ne.s32 	%p27, %r148, %r17;
	@%p27 bra 	$L__BB0_14;
	add.s32 	%r147, %r147, 1;
	setp.ne.s32 	%p28, %r147, %r16;
	@%p28 bra 	$L__BB0_13;
	mul.wide.s32 	%rd40, %r156, 4;
	add.s64 	%rd41, %rd2, %rd40;
	st.global.f32 	[%rd41], %f126;
	add.s32 	%r156, %r156, %r21;
	ld.global.u32 	%r136, [%rd3+4];
	ld.global.u32 	%r145, [%rd3+8];
	mul.lo.s32 	%r137, %r145, %r136;
	ld.global.u32 	%r144, [%rd3+12];
	mul.lo.s32 	%r138, %r137, %r144;
	setp.lt.s32 	%p29, %r156, %r138;
	@%p29 bra 	$L__BB0_12;
	bra.uni 	$L__BB0_33;
$L__BB0_30:
	mul.wide.s32 	%rd31, %r156, 4;
	add.s64 	%rd32, %rd2, %rd31;
	mov.b32 	%r101, 0;
	st.global.u32 	[%rd32], %r101;
	add.s32 	%r156, %r156, %r21;
	ld.global.u32 	%r102, [%rd3+4];
	ld.global.u32 	%r103, [%rd3+8];
	mul.lo.s32 	%r104, %r103, %r102;
	ld.global.u32 	%r105, [%rd3+12];
	mul.lo.s32 	%r106, %r104, %r105;
	setp.lt.s32 	%p17, %r156, %r106;
	mov.f32 	%f126, 0f00000000;
	@%p17 bra 	$L__BB0_30;
	bra.uni 	$L__BB0_33;
$L__BB0_31:
	mul.wide.s32 	%rd29, %r156, 4;
	add.s64 	%rd30, %rd2, %rd29;
	mov.b32 	%r95, 0;
	st.global.u32 	[%rd30], %r95;
	add.s32 	%r156, %r156, %r21;
	ld.global.u32 	%r96, [%rd3+4];
	ld.global.u32 	%r97, [%rd3+8];
	mul.lo.s32 	%r98, %r97, %r96;
	ld.global.u32 	%r99, [%rd3+12];
	mul.lo.s32 	%r100, %r98, %r99;
	setp.lt.s32 	%p15, %r156, %r100;
	mov.f32 	%f126, 0f00000000;
	@%p15 bra 	$L__BB0_31;
	bra.uni 	$L__BB0_33;
$L__BB0_32:
	mul.wide.s32 	%rd27, %r156, 4;
	add.s64 	%rd28, %rd2, %rd27;
	mov.b32 	%r89, 0;
	st.global.u32 	[%rd28], %r89;
	add.s32 	%r156, %r156, %r21;
	ld.global.u32 	%r90, [%rd3+4];
	ld.global.u32 	%r91, [%rd3+8];
	mul.lo.s32 	%r92, %r91, %r90;
	ld.global.u32 	%r93, [%rd3+12];
	mul.lo.s32 	%r94, %r92, %r93;
	setp.lt.s32 	%p13, %r156, %r94;
	mov.f32 	%f126, 0f00000000;
	@%p13 bra 	$L__BB0_32;
$L__BB0_33:
	mov.u32 	%r139, %tid.x;
	shl.b32 	%r140, %r139, 2;
	mov.u32 	%r141, _ZZ6Conv2dE6output;
	add.s32 	%r142, %r141, %r140;
	st.shared.f32 	[%r142], %f126;
$L__BB0_34:
	ret;

}
	// .globl	Conv2db
.visible .entry Conv2db(
	.param .u64 .ptr .align 1 Conv2db_param_0,
	.param .u64 .ptr .align 1 Conv2db_param_1,
	.param .u64 .ptr .align 1 Conv2db_param_2,
	.param .u64 .ptr .align 1 Conv2db_param_3,
	.param .u64 .ptr .align 1 Conv2db_param_4,
	.param .u64 .ptr .align 1 Conv2db_param_5,
	.param .u64 .ptr .align 1 Conv2db_param_6,
	.param .u64 .ptr .align 1 Conv2db_param_7,
	.param .u64 .ptr .align 1 Conv2db_param_8,
	.param .u64 .ptr .align 1 Conv2db_param_9,
	.param .u64 .ptr .align 1 Conv2db_param_10
)
{
	.reg .pred 	%p<30>;
	.reg .b32 	%r<172>;
	.reg .b32 	%f<136>;
	.reg .b64 	%rd<54>;
	// demoted variable
	.shared .align 4 .b8 _ZZ7Conv2dbE8weight_s[576];
	// demoted variable
	.shared .align 4 .b8 _ZZ7Conv2dbE6output[1024];
	ld.param.u64 	%rd10, [Conv2db_param_0];
	ld.param.u64 	%rd15, [Conv2db_param_1];
	ld.param.u64 	%rd11, [Conv2db_param_2];
	ld.param.u64 	%rd16, [Conv2db_param_3];
	ld.param.u64 	%rd17, [Conv2db_param_4];
	ld.param.u64 	%rd18, [Conv2db_param_5];
	ld.param.u64 	%rd12, [Conv2db_param_6];
	ld.param.u64 	%rd19, [Conv2db_param_8];
	ld.param.u64 	%rd13, [Conv2db_param_9];
	ld.param.u64 	%rd14, [Conv2db_param_10];
	cvta.to.global.u64 	%rd1, %rd19;
	cvta.to.global.u64 	%rd2, %rd15;
	cvta.to.global.u64 	%rd3, %rd14;
	cvta.to.global.u64 	%rd4, %rd18;
	cvta.to.global.u64 	%rd20, %rd17;
	cvta.to.global.u64 	%rd5, %rd16;
	ld.global.u32 	%r1, [%rd5+4];
	ld.global.u32 	%r2, [%rd5+8];
	ld.global.u32 	%r3, [%rd20];
	ld.global.u32 	%r4, [%rd20+4];
	ld.global.u32 	%r5, [%rd20+8];
	ld.global.u32 	%r6, [%rd20+12];
	mov.u32 	%r7, %tid.x;
	setp.gt.u32 	%p1, %r7, 143;
	@%p1 bra 	$L__BB1_2;
	cvta.to.global.u64 	%rd21, %rd11;
	mul.wide.u32 	%rd22, %r7, 4;
	add.s64 	%rd23, %rd21, %rd22;
	ld.global.f32 	%f20, [%rd23];
	shl.b32 	%r76, %r7, 2;
	mov.u32 	%r77, _ZZ7Conv2dbE8weight_s;
	add.s32 	%r78, %r77, %r76;
	st.shared.f32 	[%r78], %f20;
$L__BB1_2:
	mov.u32 	%r8, %ntid.x;
	mov.u32 	%r79, %ctaid.x;
	mad.lo.s32 	%r168, %r8, %r79, %r7;
	ld.global.u32 	%r80, [%rd5];
	mul.lo.s32 	%r10, %r2, %r1;
	mul.lo.s32 	%r81, %r10, %r80;
	setp.ge.s32 	%p2, %r168, %r81;
	@%p2 bra 	$L__BB1_7;
	cvta.to.global.u64 	%rd6, %rd13;
	mov.u32 	%r82, %nctaid.x;
	mul.lo.s32 	%r11, %r8, %r82;
	cvta.to.global.u64 	%rd7, %rd10;
	mov.u32 	%r151, %r168;
$L__BB1_4:
	rem.s32 	%r83, %r151, %r10;
	div.s32 	%r84, %r83, %r2;
	mul.lo.s32 	%r85, %r84, %r2;
	sub.s32 	%r86, %r83, %r85;
	setp.lt.s32 	%p3, %r84, %r3;
	setp.ge.s32 	%p4, %r84, %r4;
	setp.lt.s32 	%p5, %r86, %r5;
	or.pred  	%p6, %p3, %p5;
	or.pred  	%p7, %p6, %p4;
	setp.ge.s32 	%p8, %r86, %r6;
	mov.f32 	%f124, 0f00000000;
	or.pred  	%p9, %p7, %p8;
	@%p9 bra 	$L__BB1_6;
	ld.global.u32 	%r87, [%rd6+8];
	ld.global.u32 	%r88, [%rd6+12];
	div.s32 	%r89, %r151, %r10;
	sub.s32 	%r90, %r84, %r3;
	mad.lo.s32 	%r91, %r87, %r89, %r90;
	sub.s32 	%r92, %r86, %r5;
	mad.lo.s32 	%r93, %r91, %r88, %r92;
	mul.wide.s32 	%rd24, %r93, 4;
	add.s64 	%rd25, %rd7, %rd24;
	ld.global.f32 	%f124, [%rd25];
$L__BB1_6:
	mul.wide.s32 	%rd26, %r151, 4;
	add.s64 	%rd27, %rd1, %rd26;
	st.global.f32 	[%rd27], %f124;
	add.s32 	%r151, %r151, %r11;
	ld.global.u32 	%r94, [%rd5];
	mul.lo.s32 	%r95, %r10, %r94;
	setp.lt.s32 	%p10, %r151, %r95;
	@%p10 bra 	$L__BB1_4;
$L__BB1_7:
	cvta.to.global.u64 	%rd28, %rd12;
	bar.sync 	0;
	ld.global.u32 	%r16, [%rd28+4];
	ld.global.u32 	%r17, [%rd28+8];
	ld.global.u32 	%r18, [%rd28+12];
	ld.global.u32 	%r96, [%rd4+4];
	ld.global.u32 	%r167, [%rd4+8];
	mul.lo.s32 	%r97, %r167, %r96;
	ld.global.u32 	%r166, [%rd4+12];
	mul.lo.s32 	%r98, %r97, %r166;
	setp.ge.s32 	%p11, %r168, %r98;
	@%p11 bra 	$L__BB1_34;
	setp.gt.s32 	%p12, %r16, 0;
	mov.u32 	%r99, %nctaid.x;
	mul.lo.s32 	%r21, %r8, %r99;
	@%p12 bra 	$L__BB1_9;
	bra.uni 	$L__BB1_32;
$L__BB1_9:
	setp.gt.s32 	%p14, %r17, 0;
	@%p14 bra 	$L__BB1_10;
	bra.uni 	$L__BB1_31;
$L__BB1_10:
	setp.gt.s32 	%p16, %r18, 0;
	@%p16 bra 	$L__BB1_11;
	bra.uni 	$L__BB1_30;
$L__BB1_11:
	and.b32  	%r22, %r18, 15;
	and.b32  	%r23, %r18, 7;
	and.b32  	%r24, %r18, 2147483632;
	and.b32  	%r25, %r18, 3;
	neg.s32 	%r26, %r24;
	add.s64 	%rd8, %rd1, 32;
$L__BB1_12:
	mul.lo.s32 	%r116, %r166, %r167;
	div.s32 	%r30, %r168, %r116;
	mul.lo.s32 	%r117, %r30, %r116;
	sub.s32 	%r118, %r168, %r117;
	div.s32 	%r31, %r118, %r166;
	mul.lo.s32 	%r119, %r31, %r166;
	sub.s32 	%r32, %r118, %r119;
	mov.b32 	%r155, 0;
	mov.f32 	%f134, 0f00000000;
$L__BB1_13:
	mad.lo.s32 	%r121, %r30, %r16, %r155;
	mul.lo.s32 	%r34, %r121, %r17;
	mad.lo.s32 	%r35, %r155, %r1, %r31;
	mov.b32 	%r156, 0;
$L__BB1_14:
	setp.lt.u32 	%p18, %r18, 16;
	add.s32 	%r37, %r34, %r156;
	mul.lo.s32 	%r38, %r37, %r18;
	add.s32 	%r123, %r35, %r156;
	mad.lo.s32 	%r39, %r123, %r2, %r32;
	mov.b32 	%r161, 0;
	@%p18 bra 	$L__BB1_17;
	mul.lo.s32 	%r124, %r18, %r37;
	shl.b32 	%r125, %r124, 2;
	mov.u32 	%r126, _ZZ7Conv2dbE8weight_s;
	add.s32 	%r127, %r126, %r125;
	add.s32 	%r158, %r127, 32;
	mov.u32 	%r157, %r39;
	mov.u32 	%r159, %r26;
$L__BB1_16:
	.pragma "nounroll";
	mul.wide.s32 	%rd41, %r157, 4;
	add.s64 	%rd42, %rd8, %rd41;
	ld.shared.f32 	%f33, [%r158+-32];
	ld.global.f32 	%f34, [%rd42+-32];
	fma.rn.f32 	%f35, %f33, %f34, %f134;
	ld.shared.f32 	%f36, [%r158+-28];
	ld.global.f32 	%f37, [%rd42+-28];
	fma.rn.f32 	%f38, %f36, %f37, %f35;
	ld.shared.f32 	%f39, [%r158+-24];
	ld.global.f32 	%f40, [%rd42+-24];
	fma.rn.f32 	%f41, %f39, %f40, %f38;
	ld.shared.f32 	%f42, [%r158+-20];
	ld.global.f32 	%f43, [%rd42+-20];
	fma.rn.f32 	%f44, %f42, %f43, %f41;
	ld.shared.f32 	%f45, [%r158+-16];
	ld.global.f32 	%f46, [%rd42+-16];
	fma.rn.f32 	%f47, %f45, %f46, %f44;
	ld.shared.f32 	%f48, [%r158+-12];
	ld.global.f32 	%f49, [%rd42+-12];
	fma.rn.f32 	%f50, %f48, %f49, %f47;
	ld.shared.f32 	%f51, [%r158+-8];
	ld.global.f32 	%f52, [%rd42+-8];
	fma.rn.f32 	%f53, %f51, %f52, %f50;
	ld.shared.f32 	%f54, [%r158+-4];
	ld.global.f32 	%f55, [%rd42+-4];
	fma.rn.f32 	%f56, %f54, %f55, %f53;
	ld.shared.f32 	%f57, [%r158];
	ld.global.f32 	%f58, [%rd42];
	fma.rn.f32 	%f59, %f57, %f58, %f56;
	ld.shared.f32 	%f60, [%r158+4];
	ld.global.f32 	%f61, [%rd42+4];
	fma.rn.f32 	%f62, %f60, %f61, %f59;
	ld.shared.f32 	%f63, [%r158+8];
	ld.global.f32 	%f64, [%rd42+8];
	fma.rn.f32 	%f65, %f63, %f64, %f62;
	ld.shared.f32 	%f66, [%r158+12];
	ld.global.f32 	%f67, [%rd42+12];
	fma.rn.f32 	%f68, %f66, %f67, %f65;
	ld.shared.f32 	%f69, [%r158+16];
	ld.global.f32 	%f70, [%rd42+16];
	fma.rn.f32 	%f71, %f69, %f70, %f68;
	ld.shared.f32 	%f72, [%r158+20];
	ld.global.f32 	%f73, [%rd42+20];
	fma.rn.f32 	%f74, %f72, %f73, %f71;
	ld.shared.f32 	%f75, [%r158+24];
	ld.global.f32 	%f76, [%rd42+24];
	fma.rn.f32 	%f77, %f75, %f76, %f74;
	ld.shared.f32 	%f78, [%r158+28];
	ld.global.f32 	%f79, [%rd42+28];
	fma.rn.f32 	%f134, %f78, %f79, %f77;
	add.s32 	%r159, %r159, 16;
	add.s32 	%r158, %r158, 64;
	add.s32 	%r157, %r157, 16;
	setp.ne.s32 	%p19, %r159, 0;
	mov.u32 	%r161, %r24;
	@%p19 bra 	$L__BB1_16;
$L__BB1_17:
	setp.eq.s32 	%p20, %r22, 0;
	@%p20 bra 	$L__BB1_27;
	add.s32 	%r128, %r22, -1;
	setp.lt.u32 	%p21, %r128, 7;
	@%p21 bra 	$L__BB1_20;
	add.s32 	%r129, %r161, %r38;
	shl.b32 	%r130, %r129, 2;
	mov.u32 	%r131, _ZZ7Conv2dbE8weight_s;
	add.s32 	%r132, %r131, %r130;
	ld.shared.f32 	%f81, [%r132];
	add.s32 	%r133, %r39, %r161;
	mul.wide.s32 	%rd43, %r133, 4;
	add.s64 	%rd44, %rd1, %rd43;
	ld.global.f32 	%f82, [%rd44];
	fma.rn.f32 	%f83, %f81, %f82, %f134;
	ld.shared.f32 	%f84, [%r132+4];
	ld.global.f32 	%f85, [%rd44+4];
	fma.rn.f32 	%f86, %f84, %f85, %f83;
	ld.shared.f32 	%f87, [%r132+8];
	ld.global.f32 	%f88, [%rd44+8];
	fma.rn.f32 	%f89, %f87, %f88, %f86;
	ld.shared.f32 	%f90, [%r132+12];
	ld.global.f32 	%f91, [%rd44+12];
	fma.rn.f32 	%f92, %f90, %f91, %f89;
	ld.shared.f32 	%f93, [%r132+16];
	ld.global.f32 	%f94, [%rd44+16];
	fma.rn.f32 	%f95, %f93, %f94, %f92;
	ld.shared.f32 	%f96, [%r132+20];
	ld.global.f32 	%f97, [%rd44+20];
	fma.rn.f32 	%f98, %f96, %f97, %f95;
	ld.shared.f32 	%f99, [%r132+24];
	ld.global.f32 	%f100, [%rd44+24];
	fma.rn.f32 	%f101, %f99, %f100, %f98;
	ld.shared.f32 	%f102, [%r132+28];
	ld.global.f32 	%f103, [%rd44+28];
	fma.rn.f32 	%f134, %f102, %f103, %f101;
	add.s32 	%r161, %r161, 8;
$L__BB1_20:
	setp.eq.s32 	%p22, %r23, 0;
	@%p22 bra 	$L__BB1_27;
	add.s32 	%r134, %r23, -1;
	setp.lt.u32 	%p23, %r134, 3;
	@%p23 bra 	$L__BB1_23;
	add.s32 	%r135, %r161, %r38;
	shl.b32 	%r136, %r135, 2;
	mov.u32 	%r137, _ZZ7Conv2dbE8weight_s;
	add.s32 	%r138, %r137, %r136;
	ld.shared.f32 	%f105, [%r138];
	add.s32 	%r139, %r39, %r161;
	mul.wide.s32 	%rd45, %r139, 4;
	add.s64 	%rd46, %rd1, %rd45;
	ld.global.f32 	%f106, [%rd46];
	fma.rn.f32 	%f107, %f105, %f106, %f134;
	ld.shared.f32 	%f108, [%r138+4];
	ld.global.f32 	%f109, [%rd46+4];
	fma.rn.f32 	%f110, %f108, %f109, %f107;
	ld.shared.f32 	%f111, [%r138+8];
	ld.global.f32 	%f112, [%rd46+8];
	fma.rn.f32 	%f113, %f111, %f112, %f110;
	ld.shared.f32 	%f114, [%r138+12];
	ld.global.f32 	%f115, [%rd46+12];
	fma.rn.f32 	%f134, %f114, %f115, %f113;
	add.s32 	%r161, %r161, 4;
$L__BB1_23:
	setp.eq.s32 	%p24, %r25, 0;
	@%p24 bra 	$L__BB1_27;
	setp.eq.s32 	%p25, %r25, 1;
	add.s32 	%r140, %r161, %r38;
	shl.b32 	%r141, %r140, 2;
	mov.u32 	%r142, _ZZ7Conv2dbE8weight_s;
	add.s32 	%r52, %r142, %r141;
	ld.shared.f32 	%f116, [%r52];
	add.s32 	%r143, %r39, %r161;
	mul.wide.s32 	%rd47, %r143, 4;
	add.s64 	%rd9, %rd1, %rd47;
	ld.global.f32 	%f117, [%rd9];
	fma.rn.f32 	%f134, %f116, %f117, %f134;
	@%p25 bra 	$L__BB1_27;
	setp.eq.s32 	%p26, %r25, 2;
	ld.shared.f32 	%f118, [%r52+4];
	ld.global.f32 	%f119, [%rd9+4];
	fma.rn.f32 	%f134, %f118, %f119, %f134;
	@%p26 bra 	$L__BB1_27;
	ld.shared.f32 	%f120, [%r52+8];
	ld.global.f32 	%f121, [%rd9+8];
	fma.rn.f32 	%f134, %f120, %f121, %f134;
$L__BB1_27:
	add.s32 	%r156, %r156, 1;
	setp.ne.s32 	%p27, %r156, %r17;
	@%p27 bra 	$L__BB1_14;
	add.s32 	%r155, %r155, 1;
	setp.ne.s32 	%p28, %r155, %r16;
	@%p28 bra 	$L__BB1_13;
	ld.param.u64 	%rd53, [Conv2db_param_10];
	cvta.to.global.u64 	%rd48, %rd53;
	mul.wide.s32 	%rd49, %r30, 4;
	add.s64 	%rd50, %rd48, %rd49;
	ld.global.f32 	%f122, [%rd50];
	add.f32 	%f123, %f134, %f122;
	mul.wide.s32 	%rd51, %r168, 4;
	add.s64 	%rd52, %rd2, %rd51;
	st.global.f32 	[%rd52], %f123;
	add.s32 	%r168, %r168, %r21;
	ld.global.u32 	%r144, [%rd4+4];
	ld.global.u32 	%r167, [%rd4+8];
	mul.lo.s32 	%r145, %r167, %r144;
	ld.global.u32 	%r166, [%rd4+12];
	mul.lo.s32 	%r146, %r145, %r166;
	setp.lt.s32 	%p29, %r168, %r146;
	@%p29 bra 	$L__BB1_12;
	bra.uni 	$L__BB1_33;
$L__BB1_30:
	mul.lo.s32 	%r110, %r166, %r167;
	div.s32 	%r111, %r168, %r110;
	mul.wide.s32 	%rd37, %r111, 4;
	add.s64 	%rd38, %rd3, %rd37;
	ld.global.f32 	%f29, [%rd38];
	add.f32 	%f30, %f29, 0f00000000;
	mul.wide.s32 	%rd39, %r168, 4;
	add.s64 	%rd40, %rd2, %rd39;
	st.global.f32 	[%rd40], %f30;
	add.s32 	%r168, %r168, %r21;
	ld.global.u32 	%r112, [%rd4+4];
	ld.global.u32 	%r167, [%rd4+8];
	mul.lo.s32 	%r113, %r167, %r112;
	ld.global.u32 	%r166, [%rd4+12];
	mul.lo.s32 	%r114, %r113, %r166;
	setp.lt.s32 	%p17, %r168, %r114;
	mov.f32 	%f134, 0f00000000;
	@%p17 bra 	$L__BB1_30;
	bra.uni 	$L__BB1_33;
$L__BB1_31:
	mul.lo.s32 	%r105, %r166, %r167;
	div.s32 	%r106, %r168, %r105;
	mul.wide.s32 	%rd33, %r106, 4;
	add.s64 	%rd34, %rd3, %rd33;
	ld.global.f32 	%f26, [%rd34];
	add.f32 	%f27, %f26, 0f00000000;
	mul.wide.s32 	%rd35, %r168, 4;
	add.s64 	%rd36, %rd2, %rd35;
	st.global.f32 	[%rd36], %f27;
	add.s32 	%r168, %r168, %r21;
	ld.global.u32 	%r107, [%rd4+4];
	ld.global.u32 	%r167, [%rd4+8];
	mul.lo.s32 	%r108, %r167, %r107;
	ld.global.u32 	%r166, [%rd4+12];
	mul.lo.s32 	%r109, %r108, %r166;
	setp.lt.s32 	%p15, %r168, %r109;
	mov.f32 	%f134, 0f00000000;
	@%p15 bra 	$L__BB1_31;
	bra.uni 	$L__BB1_33;
$L__BB1_32:
	mul.lo.s32 	%r100, %r166, %r167;
	div.s32 	%r101, %r168, %r100;
	mul.wide.s32 	%rd29, %r101, 4;
	add.s64 	%rd30, %rd3, %rd29;
	ld.global.f32 	%f23, [%rd30];
	add.f32 	%f24, %f23, 0f00000000;
	mul.wide.s32 	%rd31, %r168, 4;
	add.s64 	%rd32, %rd2, %rd31;
	st.global.f32 	[%rd32], %f24;
	add.s32 	%r168, %r168, %r21;
	ld.global.u32 	%r102, [%rd4+4];
	ld.global.u32 	%r167, [%rd4+8];
	mul.lo.s32 	%r103, %r167, %r102;
	ld.global.u32 	%r166, [%rd4+12];
	mul.lo.s32 	%r104, %r103, %r166;
	setp.lt.s32 	%p13, %r168, %r104;
	mov.f32 	%f134, 0f00000000;
	@%p13 bra 	$L__BB1_32;
$L__BB1_33:
	mov.u32 	%r147, %tid.x;
	shl.b32 	%r148, %r147, 2;
	mov.u32 	%r149, _ZZ7Conv2dbE6output;
	add.s32 	%r150, %r149, %r148;
	st.shared.f32 	[%r150], %f134;
$L__BB1_34:
	ret;

}
	// .globl	Conv2dg
.visible .entry Conv2dg(
	.param .u64 .ptr .align 1 Conv2dg_param_0,
	.param .u64 .ptr .align 1 Conv2dg_param_1,
	.param .u64 .ptr .align 1 Conv2dg_param_2,
	.param .u64 .ptr .align 1 Conv2dg_param_3,
	.param .u64 .ptr .align 1 Conv2dg_param_4,
	.param .u64 .ptr .align 1 Conv2dg_param_5,
	.param .u64 .ptr .align 1 Conv2dg_param_6,
	.param .u64 .ptr .align 1 Conv2dg_param_7,
	.param .u64 .ptr .align 1 Conv2dg_param_8,
	.param .u64 .ptr .align 1 Conv2dg_param_9,
	.param .u64 .ptr .align 1 Conv2dg_param_10
)
{
	.reg .pred 	%p<30>;
	.reg .b32 	%r<172>;
	.reg .b32 	%f<136>;
	.reg .b64 	%rd<54>;
	// demoted variable
	.shared .align 4 .b8 _ZZ7Conv2dgE8weight_s[576];
	// demoted variable
	.shared .align 4 .b8 _ZZ7Conv2dgE6output[1024];
	ld.param.u64 	%rd10, [Conv2dg_param_0];
	ld.param.u64 	%rd15, [Conv2dg_param_1];
	ld.param.u64 	%rd11, [Conv2dg_param_2];
	ld.param.u64 	%rd16, [Conv2dg_param_3];
	ld.param.u64 	%rd17, [Conv2dg_param_4];
	ld.param.u64 	%rd18, [Conv2dg_param_5];
	ld.param.u64 	%rd12, [Conv2dg_param_6];
	ld.param.u64 	%rd19, [Conv2dg_param_8];
	ld.param.u64 	%rd13, [Conv2dg_param_9];
	ld.param.u64 	%rd14, [Conv2dg_param_10];
	cvta.to.global.u64 	%rd1, %rd19;
	cvta.to.global.u64 	%rd2, %rd15;
	cvta.to.global.u64 	%rd3, %rd14;
	cvta.to.global.u64 	%rd4, %rd18;
	cvta.to.global.u64 	%rd20, %rd17;
	cvta.to.global.u64 	%rd5, %rd16;
	ld.global.u32 	%r1, [%rd5+4];
	ld.global.u32 	%r2, [%rd5+8];
	ld.global.u32 	%r3, [%rd20];
	ld.global.u32 	%r4, [%rd20+4];
	ld.global.u32 	%r5, [%rd20+8];
	ld.global.u32 	%r6, [%rd20+12];
	mov.u32 	%r7, %tid.x;
	setp.gt.u32 	%p1, %r7, 143;
	@%p1 bra 	$L__BB2_2;
	cvta.to.global.u64 	%rd21, %rd11;
	mul.wide.u32 	%rd22, %r7, 4;
	add.s64 	%rd23, %rd21, %rd22;
	ld.global.f32 	%f20, [%rd23];
	shl.b32 	%r76, %r7, 2;
	mov.u32 	%r77, _ZZ7Conv2dgE8weight_s;
	add.s32 	%r78, %r77, %r76;
	st.shared.f32 	[%r78], %f20;
$L__BB2_2:
	mov.u32 	%r8, %ntid.x;
	mov.u32 	%r79, %ctaid.x;
	mad.lo.s32 	%r168, %r8, %r79, %r7;
	ld.global.u32 	%r80, [%rd5];
	mul.lo.s32 	%r10, %r2, %r1;
	mul.lo.s32 	%r81, %r10, %r80;
	setp.ge.s32 	%p2, %r168, %r81;
	@%p2 bra 	$L__BB2_7;
	cvta.to.global.u64 	%rd6, %rd13;
	mov.u32 	%r82, %nctaid.x;
	mul.lo.s32 	%r11, %r8, %r82;
	cvta.to.global.u64 	%rd7, %rd10;
	mov.u32 	%r151, %r168;
$L__BB2_4:
	rem.s32 	%r83, %r151, %r10;
	div.s32 	%r84, %r83, %r2;
	mul.lo.s32 	%r85, %r84, %r2;
	sub.s32 	%r86, %r83, %r85;
	setp.lt.s32 	%p3, %r84, %r3;
	setp.ge.s32 	%p4, %r84, %r4;
	setp.lt.s32 	%p5, %r86, %r5;
	or.pred  	%p6, %p3, %p5;
	or.pred  	%p7, %p6, %p4;
	setp.ge.s32 	%p8, %r86, %r6;
	mov.f32 	%f124, 0f00000000;
	or.pred  	%p9, %p7, %p8;
	@%p9 bra 	$L__BB2_6;
	ld.global.u32 	%r87, [%rd6+8];
	ld.global.u32 	%r88, [%rd6+12];
	div.s32 	%r89, %r151, %r10;
	sub.s32 	%r90, %r84, %r3;
	mad.lo.s32 	%r91, %r87, %r89, %r90;
	sub.s32 	%r92, %r86, %r5;
	mad.lo.s32 	%r93, %r91, %r88, %r92;
	mul.wide.s32 	%rd24, %r93, 4;
	add.s64 	%rd25, %rd7, %rd24;
	ld.global.f32 	%f124, [%rd25];
$L__BB2_6:
	mul.wide.s32 	%rd26, %r151, 4;
	add.s64 	%rd27, %rd1, %rd26;
	st.global.f32 	[%rd27], %f124;
	add.s32 	%r151, %r151, %r11;
	ld.global.u32 	%r94, [%rd5];
	mul.lo.s32 	%r95, %r10, %r94;
	setp.lt.s32 	%p10, %r151, %r95;
	@%p10 bra 	$L__BB2_4;
$L__BB2_7:
	cvta.to.global.u64 	%rd28, %rd12;
	bar.sync 	0;
	ld.global.u32 	%r16, [%rd28+4];
	ld.global.u32 	%r17, [%rd28+8];
	ld.global.u32 	%r18, [%rd28+12];
	ld.global.u32 	%r96, [%rd4+4];
	ld.global.u32 	%r167, [%rd4+8];
	mul.lo.s32 	%r97, %r167, %r96;
	ld.global.u32 	%r166, [%rd4+12];
	mul.lo.s32 	%r98, %r97, %r166;
	setp.ge.s32 	%p11, %r168, %r98;
	@%p11 bra 	$L__BB2_34;
	setp.gt.s32 	%p12, %r16, 0;
	mov.u32 	%r99, %nctaid.x;
	mul.lo.s32 	%r21, %r8, %r99;
	@%p12 bra 	$L__BB2_9;
	bra.uni 	$L__BB2_32;
$L__BB2_9:
	setp.gt.s32 	%p14, %r17, 0;
	@%p14 bra 	$L__BB2_10;
	bra.uni 	$L__BB2_31;
$L__BB2_10:
	setp.gt.s32 	%p16, %r18, 0;
	@%p16 bra 	$L__BB2_11;
	bra.uni 	$L__BB2_30;
$L__BB2_11:
	and.b32  	%r22, %r18, 15;
	and.b32  	%r23, %r18, 7;
	and.b32  	%r24, %r18, 2147483632;
	and.b32  	%r25, %r18, 3;
	neg.s32 	%r26, %r24;
	add.s64 	%rd8, %rd1, 32;
$L__BB2_12:
	mul.lo.s32 	%r116, %r166, %r167;
	div.s32 	%r30, %r168, %r116;
	mul.lo.s32 	%r117, %r30, %r116;
	sub.s32 	%r118, %r168, %r117;
	div.s32 	%r31, %r118, %r166;
	mul.lo.s32 	%r119, %r31, %r166;
	sub.s32 	%r32, %r118, %r119;
	mov.b32 	%r155, 0;
	mov.f32 	%f134, 0f00000000;
$L__BB2_13:
	mad.lo.s32 	%r121, %r30, %r16, %r155;
	mul.lo.s32 	%r34, %r121, %r17;
	mad.lo.s32 	%r35, %r155, %r1, %r31;
	mov.b32 	%r156, 0;
$L__BB2_14:
	setp.lt.u32 	%p18, %r18, 16;
	add.s32 	%r37, %r34, %r156;
	mul.lo.s32 	%r38, %r37, %r18;
	add.s32 	%r123, %r35, %r156;
	mad.lo.s32 	%r39, %r123, %r2, %r32;
	mov.b32 	%r161, 0;
	@%p18 bra 	$L__BB2_17;
	mul.lo.s32 	%r124, %r18, %r37;
	shl.b32 	%r125, %r124, 2;
	mov.u32 	%r126, _ZZ7Conv2dgE8weight_s;
	add.s32 	%r127, %r126, %r125;
	add.s32 	%r158, %r127, 32;
	mov.u32 	%r157, %r39;
	mov.u32 	%r159, %r26;
$L__BB2_16:
	.pragma "nounroll";
	mul.wide.s32 	%rd41, %r157, 4;
	add.s64 	%rd42, %rd8, %rd41;
	ld.shared.f32 	%f33, [%r158+-32];
	ld.global.f32 	%f34, [%rd42+-32];
	fma.rn.f32 	%f35, %f33, %f34, %f134;
	ld.shared.f32 	%f36, [%r158+-28];
	ld.global.f32 	%f37, [%rd42+-28];
	fma.rn.f32 	%f38, %f36, %f37, %f35;
	ld.shared.f32 	%f39, [%r158+-24];
	ld.global.f32 	%f40, [%rd42+-24];
	fma.rn.f32 	%f41, %f39, %f40, %f38;
	ld.shared.f32 	%f42, [%r158+-20];
	ld.global.f32 	%f43, [%rd42+-20];
	fma.rn.f32 	%f44, %f42, %f43, %f41;
	ld.shared.f32 	%f45, [%r158+-16];
	ld.global.f32 	%f46, [%rd42+-16];
	fma.rn.f32 	%f47, %f45, %f46, %f44;
	ld.shared.f32 	%f48, [%r158+-12];
	ld.global.f32 	%f49, [%rd42+-12];
	fma.rn.f32 	%f50, %f48, %f49, %f47;
	ld.shared.f32 	%f51, [%r158+-8];
	ld.global.f32 	%f52, [%rd42+-8];
	fma.rn.f32 	%f53, %f51, %f52, %f50;
	ld.shared.f32 	%f54, [%r158+-4];
	ld.global.f32 	%f55, [%rd42+-4];
	fma.rn.f32 	%f56, %f54, %f55, %f53;
	ld.shared.f32 	%f57, [%r158];
	ld.global.f32 	%f58, [%rd42];
	fma.rn.f32 	%f59, %f57, %f58, %f56;
	ld.shared.f32 	%f60, [%r158+4];
	ld.global.f32 	%f61, [%rd42+4];
	fma.rn.f32 	%f62, %f60, %f61, %f59;
	ld.shared.f32 	%f63, [%r158+8];
	ld.global.f32 	%f64, [%rd42+8];
	fma.rn.f32 	%f65, %f63, %f64, %f62;
	ld.shared.f32 	%f66, [%r158+12];
	ld.global.f32 	%f67, [%rd42+12];
	fma.rn.f32 	%f68, %f66, %f67, %f65;
	ld.shared.f32 	%f69, [%r158+16];
	ld.global.f32 	%f70, [%rd42+16];
	fma.rn.f32 	%f71, %f69, %f70, %f68;
	ld.shared.f32 	%f72, [%r158+20];
	ld.global.f32 	%f73, [%rd42+20];
	fma.rn.f32 	%f74, %f72, %f73, %f71;
	ld.shared.f32 	%f75, [%r158+24];
	ld.global.f32 	%f76, [%rd42+24];
	fma.rn.f32 	%f77, %f75, %f76, %f74;
	ld.shared.f32 	%f78, [%r158+28];
	ld.global.f32 	%f79, [%rd42+28];
	fma.rn.f32 	%f134, %f78, %f79, %f77;
	add.s32 	%r159, %r159, 16;
	add.s32 	%r158, %r158, 64;
	add.s32 	%r157, %r157, 16;
	setp.ne.s32 	%p19, %r159, 0;
	mov.u32 	%r161, %r24;
	@%p19 bra 	$L__BB2_16;
$L__BB2_17:
	setp.eq.s32 	%p20, %r22, 0;
	@%p20 bra 	$L__BB2_27;
	add.s32 	%r128, %r22, -1;
	setp.lt.u32 	%p21, %r128, 7;
	@%p21 bra 	$L__BB2_20;
	add.s32 	%r129, %r161, %r38;
	shl.b32 	%r130, %r129, 2;
	mov.u32 	%r131, _ZZ7Conv2dgE8weight_s;
	add.s32 	%r132, %r131, %r130;
	ld.shared.f32 	%f81, [%r132];
	add.s32 	%r133, %r39, %r161;
	mul.wide.s32 	%rd43, %r133, 4;
	add.s64 	%rd44, %rd1, %rd43;
	ld.global.f32 	%f82, [%rd44];
	fma.rn.f32 	%f83, %f81, %f82, %f134;
	ld.shared.f32 	%f84, [%r132+4];
	ld.global.f32 	%f85, [%rd44+4];
	fma.rn.f32 	%f86, %f84, %f85, %f83;
	ld.shared.f32 	%f87, [%r132+8];
	ld.global.f32 	%f88, [%rd44+8];
	fma.rn.f32 	%f89, %f87, %f88, %f86;
	ld.shared.f32 	%f90, [%r132+12];
	ld.global.f32 	%f91, [%rd44+12];
	fma.rn.f32 	%f92, %f90, %f91, %f89;
	ld.shared.f32 	%f93, [%r132+16];
	ld.global.f32 	%f94, [%rd44+16];
	fma.rn.f32 	%f95, %f93, %f94, %f92;
	ld.shared.f32 	%f96, [%r132+20];
	ld.global.f32 	%f97, [%rd44+20];
	fma.rn.f32 	%f98, %f96, %f97, %f95;
	ld.shared.f32 	%f99, [%r132+24];
	ld.global.f32 	%f100, [%rd44+24];
	fma.rn.f32 	%f101, %f99, %f100, %f98;
	ld.shared.f32 	%f102, [%r132+28];
	ld.global.f32 	%f103, [%rd44+28];
	fma.rn.f32 	%f134, %f102, %f103, %f101;
	add.s32 	%r161, %r161, 8;
$L__BB2_20:
	setp.eq.s32 	%p22, %r23, 0;
	@%p22 bra 	$L__BB2_27;
	add.s32 	%r134, %r23, -1;
	setp.lt.u32 	%p23, %r134, 3;
	@%p23 bra 	$L__BB2_23;
	add.s32 	%r135, %r161, %r38;
	shl.b32 	%r136, %r135, 2;
	mov.u32 	%r137, _ZZ7Conv2dgE8weight_s;
	add.s32 	%r138, %r137, %r136;
	ld.shared.f32 	%f105, [%r138];
	add.s32 	%r139, %r39, %r161;
	mul.wide.s32 	%rd45, %r139, 4;
	add.s64 	%rd46, %rd1, %rd45;
	ld.global.f32 	%f106, [%rd46];
	fma.rn.f32 	%f107, %f105, %f106, %f134;
	ld.shared.f32 	%f108, [%r138+4];
	ld.global.f32 	%f109, [%rd46+4];
	fma.rn.f32 	%f110, %f108, %f109, %f107;
	ld.shared.f32 	%f111, [%r138+8];
	ld.global.f32 	%f112, [%rd46+8];
	fma.rn.f32 	%f113, %f111, %f112, %f110;
	ld.shared.f32 	%f114, [%r138+12];
	ld.global.f32 	%f115, [%rd46+12];
	fma.rn.f32 	%f134, %f114, %f115, %f113;
	add.s32 	%r161, %r161, 4;
$L__BB2_23:
	setp.eq.s32 	%p24, %r25, 0;
	@%p24 bra 	$L__BB2_27;
	setp.eq.s32 	%p25, %r25, 1;
	add.s32 	%r140, %r161, %r38;
	shl.b32 	%r141, %r140, 2;
	mov.u32 	%r142, _ZZ7Conv2dgE8weight_s;
	add.s32 	%r52, %r142, %r141;
	ld.shared.f32 	%f116, [%r52];
	add.s32 	%r143, %r39, %r161;
	mul.wide.s32 	%rd47, %r143, 4;
	add.s64 	%rd9, %rd1, %rd47;
	ld.global.f32 	%f117, [%rd9];
	fma.rn.f32 	%f134, %f116, %f117, %f134;
	@%p25 bra 	$L__BB2_27;
	setp.eq.s32 	%p26, %r25, 2;
	ld.shared.f32 	%f118, [%r52+4];
	ld.global.f32 	%f119, [%rd9+4];
	fma.rn.f32 	%f134, %f118, %f119, %f134;
	@%p26 bra 	$L__BB2_27;
	ld.shared.f32 	%f120, [%r52+8];
	ld.global.f32 	%f121, [%rd9+8];
	fma.rn.f32 	%f134, %f120, %f121, %f134;
$L__BB2_27:
	add.s32 	%r156, %r156, 1;
	setp.ne.s32 	%p27, %r156, %r17;
	@%p27 bra 	$L__BB2_14;
	add.s32 	%r155, %r155, 1;
	setp.ne.s32 	%p28, %r155, %r16;
	@%p28 bra 	$L__BB2_13;
	ld.param.u64 	%rd53, [Conv2dg_param_10];
	cvta.to.global.u64 	%rd48, %rd53;
	mul.wide.s32 	%rd49, %r30, 4;
	add.s64 	%rd50, %rd48, %rd49;
	ld.global.f32 	%f122, [%rd50];
	add.f32 	%f123, %f134, %f122;
	mul.wide.s32 	%rd51, %r168, 4;
	add.s64 	%rd52, %rd2, %rd51;
	st.global.f32 	[%rd52], %f123;
	add.s32 	%r168, %r168, %r21;
	ld.global.u32 	%r144, [%rd4+4];
	ld.global.u32 	%r167, [%rd4+8];
	mul.lo.s32 	%r145, %r167, %r144;
	ld.global.u32 	%r166, [%rd4+12];
	mul.lo.s32 	%r146, %r145, %r166;
	setp.lt.s32 	%p29, %r168, %r146;
	@%p29 bra 	$L__BB2_12;
	bra.uni 	$L__BB2_33;
$L__BB2_30:
	mul.lo.s32 	%r110, %r166, %r167;
	div.s32 	%r111, %r168, %r110;
	mul.wide.s32 	%rd37, %r111, 4;
	add.s64 	%rd38, %rd3, %rd37;
	ld.global.f32 	%f29, [%rd38];
	add.f32 	%f30, %f29, 0f00000000;
	mul.wide.s32 	%rd39, %r168, 4;
	add.s64 	%rd40, %rd2, %rd39;
	st.global.f32 	[%rd40], %f30;
	add.s32 	%r168, %r168, %r21;
	ld.global.u32 	%r112, [%rd4+4];
	ld.global.u32 	%r167, [%rd4+8];
	mul.lo.s32 	%r113, %r167, %r112;
	ld.global.u32 	%r166, [%rd4+12];
	mul.lo.s32 	%r114, %r113, %r166;
	setp.lt.s32 	%p17, %r168, %r114;
	mov.f32 	%f134, 0f00000000;
	@%p17 bra 	$L__BB2_30;
	bra.uni 	$L__BB2_33;
$L__BB2_31:
	mul.lo.s32 	%r105, %r166, %r167;
	div.s32 	%r106, %r168, %r105;
	mul.wide.s32 	%rd33, %r106, 4;
	add.s64 	%rd34, %rd3, %rd33;
	ld.global.f32 	%f26, [%rd34];
	add.f32 	%f27, %f26, 0f00000000;
	mul.wide.s32 	%rd35, %r168, 4;
	add.s64 	%rd36, %rd2, %rd35;
	st.global.f32 	[%rd36], %f27;
	add.s32 	%r168, %r168, %r21;
	ld.global.u32 	%r107, [%rd4+4];
	ld.global.u32 	%r167, [%rd4+8];
	mul.lo.s32 	%r108, %r167, %r107;
	ld.global.u32 	%r166, [%rd4+12];
	mul.lo.s32 	%r109, %r108, %r166;
	setp.lt.s32 	%p15, %r168, %r109;
	mov.f32 	%f134, 0f00000000;
	@%p15 bra 	$L__BB2_31;
	bra.uni 	$L__BB2_33;
$L__BB2_32:
	mul.lo.s32 	%r100, %r166, %r167;
	div.s32 	%r101, %r168, %r100;
	mul.wide.s32 	%rd29, %r101, 4;
	add.s64 	%rd30, %rd3, %rd29;
	ld.global.f32 	%f23, [%rd30];
	add.f32 	%f24, %f23, 0f00000000;
	mul.wide.s32 	%rd31, %r168, 4;
	add.s64 	%rd32, %rd2, %rd31;
	st.global.f32 	[%rd32], %f24;
	add.s32 	%r168, %r168, %r21;
	ld.global.u32 	%r102, [%rd4+4];
	ld.global.u32 	%r167, [%rd4+8];
	mul.lo.s32 	%r103, %r167, %r102;
	ld.global.u32 	%r166, [%rd4+12];
	mul.lo.s32 	%r104, %r103, %r166;
	setp.lt.s32 	%p13, %r168, %r104;
	mov.f32 	%f134, 0f00000000;
	@%p13 bra 	$L__BB2_32;
$L__BB2_33:
	mov.u32 	%r147, %tid.x;
	shl.b32 	%r148, %r147, 2;
	mov.u32 	%r149, _ZZ7Conv2dgE6output;
	add.s32 	%r150, %r149, %r148;
	st.shared.f32 	[%r150], %f134;
$L__BB2_34:
	ret;

}


// ===== COMPILED SASS (sm_100) =====

	.target	sm_100

	.elftype	@"ET_EXEC"


//--------------------- .note.nv.tkinfo           --------------------------
	.section	.note.nv.tkinfo,"",@"SHT_NOTE"
	.sectionflags	@"SHF_NOTE_NV_TKINFO"
	.tkinfo
        /*0018*/ 	.word	0x00000002
        /*0030*/ 	.string	""
        /*0030*/ 	.string	"ptxas"
        /*0030*/ 	.string	"Cuda compilation tools, release 13.0, V13.0.88"
        /*0030*/ 	.string	"Build cuda_13.0.r13.0/compiler.36424714_0"
        /*0030*/ 	.string	"-arch sm_100 -m 64 "



//--------------------- .note.nv.cuinfo           --------------------------
	.section	.note.nv.cuinfo,"",@"SHT_NOTE"
	.sectionflags	@"SHF_NOTE_NV_CUINFO"
        /*0018*/ 	.short	0x0002
        /*001a*/ 	.short	0x0064
        /*001c*/ 	.short	0x0082
	.zero		2


//--------------------- .nv.info                  --------------------------
	.section	.nv.info,"",@"SHT_CUDA_INFO"
	.align	4


	//----- nvinfo : EIATTR_REGCOUNT
	.align		4
        /*0000*/ 	.byte	0x04, 0x2f
        /*0002*/ 	.short	(.L_1 - .L_0)
	.align		4
.L_0:
        /*0004*/ 	.word	index@(Conv2d)
        /*0008*/ 	.word	0x00000020


	//----- nvinfo : EIATTR_FRAME_SIZE
	.align		4
.L_1:
        /*000c*/ 	.byte	0x04, 0x11
        /*000e*/ 	.short	(.L_3 - .L_2)
	.align		4
.L_2:
        /*0010*/ 	.word	index@(Conv2d)
        /*0014*/ 	.word	0x00000000


	//----- nvinfo : EIATTR_REGCOUNT
	.align		4
.L_3:
        /*0018*/ 	.byte	0x04, 0x2f
        /*001a*/ 	.short	(.L_5 - .L_4)
	.align		4
.L_4:
        /*001c*/ 	.word	index@(Conv2db)
        /*0020*/ 	.word	0x00000020


	//----- nvinfo : EIATTR_FRAME_SIZE
	.align		4
.L_5:
        /*0024*/ 	.byte	0x04, 0x11
        /*0026*/ 	.short	(.L_7 - .L_6)
	.align		4
.L_6:
        /*0028*/ 	.word	index@(Conv2db)
        /*002c*/ 	.word	0x00000000


	//----- nvinfo : EIATTR_REGCOUNT
	.align		4
.L_7:
        /*0030*/ 	.byte	0x04, 0x2f
        /*0032*/ 	.short	(.L_9 - .L_8)
	.align		4
.L_8:
        /*0034*/ 	.word	index@(Conv2dg)
        /*0038*/ 	.word	0x00000020


	//----- nvinfo : EIATTR_FRAME_SIZE
	.align		4
.L_9:
        /*003c*/ 	.byte	0x04, 0x11
        /*003e*/ 	.short	(.L_11 - .L_10)
	.align		4
.L_10:
        /*0040*/ 	.word	index@(Conv2dg)
        /*0044*/ 	.word	0x00000000


	//----- nvinfo : EIATTR_MIN_STACK_SIZE
	.align		4
.L_11:
        /*0048*/ 	.byte	0x04, 0x12
        /*004a*/ 	.short	(.L_13 - .L_12)
	.align		4
.L_12:
        /*004c*/ 	.word	index@(Conv2dg)
        /*0050*/ 	.word	0x00000000


	//----- nvinfo : EIATTR_MIN_STACK_SIZE
	.align		4
.L_13:
        /*0054*/ 	.byte	0x04, 0x12
        /*0056*/ 	.short	(.L_15 - .L_14)
	.align		4
.L_14:
        /*0058*/ 	.word	index@(Conv2db)
        /*005c*/ 	.word	0x00000000


	//----- nvinfo : EIATTR_MIN_STACK_SIZE
	.align		4
.L_15:
        /*0060*/ 	.byte	0x04, 0x12
        /*0062*/ 	.short	(.L_17 - .L_16)
	.align		4
.L_16:
        /*0064*/ 	.word	index@(Conv2d)
        /*0068*/ 	.word	0x00000000
.L_17:


//--------------------- .nv.compat                --------------------------
	.section	.nv.compat,"",@"SHT_CUDA_COMPAT_INFO"
	.align	4
        /*0000*/ 	.byte	0x02, 0x09, 0x00, 0x00, 0x02, 0x02, 0x01, 0x00, 0x02, 0x05, 0x05, 0x00, 0x03, 0x07, 0x01, 0x01
        /*0010*/ 	.byte	0x02, 0x03, 0x00, 0x00, 0x02, 0x06, 0x01, 0x00, 0x04, 0x0b, 0x08, 0x00, 0x09, 0x00, 0x00, 0x00
        /*0020*/ 	.byte	0x00, 0x00, 0x00, 0x00


//--------------------- .nv.info.Conv2dg          --------------------------
	.section	.nv.info.Conv2dg,"",@"SHT_CUDA_INFO"
	.sectionflags	@""
	.align	4


	//----- nvinfo : EIATTR_CUDA_API_VERSION
	.align		4
        /*0000*/ 	.byte	0x04, 0x37
        /*0002*/ 	.short	(.L_19 - .L_18)
.L_18:
        /*0004*/ 	.word	0x00000082


	//----- nvinfo : EIATTR_KPARAM_INFO
	.align		4
.L_19:
        /*0008*/ 	.byte	0x04, 0x17
        /*000a*/ 	.short	(.L_21 - .L_20)
.L_20:
        /*000c*/ 	.word	0x00000000
        /*0010*/ 	.short	0x000a
        /*0012*/ 	.short	0x0050
        /*0014*/ 	.byte	0x00, 0xf5, 0x21, 0x00


	//----- nvinfo : EIATTR_KPARAM_INFO
	.align		4
.L_21:
        /*0018*/ 	.byte	0x04, 0x17
        /*001a*/ 	.short	(.L_23 - .L_22)
.L_22:
        /*001c*/ 	.word	0x00000000
        /*0020*/ 	.short	0x0009
        /*0022*/ 	.short	0x0048
        /*0024*/ 	.byte	0x00, 0xf5, 0x21, 0x00


	//----- nvinfo : EIATTR_KPARAM_INFO
	.align		4
.L_23:
        /*0028*/ 	.byte	0x04, 0x17
        /*002a*/ 	.short	(.L_25 - .L_24)
.L_24:
        /*002c*/ 	.word	0x00000000
        /*0030*/ 	.short	0x0008
        /*0032*/ 	.short	0x0040
        /*0034*/ 	.byte	0x00, 0xf5, 0x21, 0x00


	//----- nvinfo : EIATTR_KPARAM_INFO
	.align		4
.L_25:
        /*0038*/ 	.byte	0x04, 0x17
        /*003a*/ 	.short	(.L_27 - .L_26)
.L_26:
        /*003c*/ 	.word	0x00000000
        /*0040*/ 	.short	0x0007
        /*0042*/ 	.short	0x0038
        /*0044*/ 	.byte	0x00, 0xf5, 0x21, 0x00


	//----- nvinfo : EIATTR_KPARAM_INFO
	.align		4
.L_27:
        /*0048*/ 	.byte	0x04, 0x17
        /*004a*/ 	.short	(.L_29 - .L_28)
.L_28:
        /*004c*/ 	.word	0x00000000
        /*0050*/ 	.short	0x0006
        /*0052*/ 	.short	0x0030
        /*0054*/ 	.byte	0x00, 0xf5, 0x21, 0x00


	//----- nvinfo : EIATTR_KPARAM_INFO
	.align		4
.L_29:
        /*0058*/ 	.byte	0x04, 0x17
        /*005a*/ 	.short	(.L_31 - .L_30)
.L_30:
        /*005c*/ 	.word	0x00000000
        /*0060*/ 	.short	0x0005
        /*0062*/ 	.short	0x0028
        /*0064*/ 	.byte	0x00, 0xf5, 0x21, 0x00


	//----- nvinfo : EIATTR_KPARAM_INFO
	.align		4
.L_31:
        /*0068*/ 	.byte	0x04, 0x17
        /*006a*/ 	.short	(.L_33 - .L_32)
.L_32:
        /*006c*/ 	.word	0x00000000
        /*0070*/ 	.short	0x0004
        /*0072*/ 	.short	0x0020
        /*0074*/ 	.byte	0x00, 0xf5, 0x21, 0x00


	//----- nvinfo : EIATTR_KPARAM_INFO
	.align		4
.L_33:
        /*0078*/ 	.byte	0x04, 0x17
        /*007a*/ 	.short	(.L_35 - .L_34)
.L_34:
        /*007c*/ 	.word	0x00000000
        /*0080*/ 	.short	0x0003
        /*0082*/ 	.short	0x0018
        /*0084*/ 	.byte	0x00, 0xf5, 0x21, 0x00


	//----- nvinfo : EIATTR_KPARAM_INFO
	.align		4
.L_35:
        /*0088*/ 	.byte	0x04, 0x17
        /*008a*/ 	.short	(.L_37 - .L_36)
.L_36:
        /*008c*/ 	.word	0x00000000
        /*0090*/ 	.short	0x0002
        /*0092*/ 	.short	0x0010
        /*0094*/ 	.byte	0x00, 0xf5, 0x21, 0x00


	//----- nvinfo : EIATTR_KPARAM_INFO
	.align		4
.L_37:
        /*0098*/ 	.byte	0x04, 0x17
        /*009a*/ 	.short	(.L_39 - .L_38)
.L_38:
        /*009c*/ 	.word	0x00000000
        /*00a0*/ 	.short	0x0001
        /*00a2*/ 	.short	0x0008
        /*00a4*/ 	.byte	0x00, 0xf5, 0x21, 0x00


	//----- nvinfo : EIATTR_KPARAM_INFO
	.align		4
.L_39:
        /*00a8*/ 	.byte	0x04, 0x17
        /*00aa*/ 	.short	(.L_41 - .L_40)
.L_40:
        /*00ac*/ 	.word	0x00000000
        /*00b0*/ 	.short	0x0000
        /*00b2*/ 	.short	0x0000
        /*00b4*/ 	.byte	0x00, 0xf5, 0x21, 0x00


	//----- nvinfo : EIATTR_SPARSE_MMA_MASK
	.align		4
.L_41:
        /*00b8*/ 	.byte	0x03, 0x50
        /*00ba*/ 	.short	0x0000


	//----- nvinfo : EIATTR_MAXREG_COUNT
	.align		4
        /*00bc*/ 	.byte	0x03, 0x1b
        /*00be*/ 	.short	0x00ff


	//----- nvinfo : EIATTR_NUM_BARRIERS
	.align		4
        /*00c0*/ 	.byte	0x02, 0x4c
        /*00c2*/ 	.byte	0x01
	.zero		1


	//----- nvinfo : EIATTR_MERCURY_ISA_VERSION
	.align		4
        /*00c4*/ 	.byte	0x03, 0x5f
        /*00c6*/ 	.short	0x0101


	//----- nvinfo : EIATTR_VRC_CTA_INIT_COUNT
	.align		4
        /*00c8*/ 	.byte	0x02, 0x4a
	.zero		1
	.zero		1


	//----- nvinfo : EIATTR_EXIT_INSTR_OFFSETS
	.align		4
        /*00cc*/ 	.byte	0x04, 0x1c
        /*00ce*/ 	.short	(.L_43 - .L_42)


	//   ....[0]....
.L_42:
        /*00d0*/ 	.word	0x00000860


	//   ....[1]....
        /*00d4*/ 	.word	0x000021a0


	//----- nvinfo : EIATTR_CRS_STACK_SIZE
	.align		4
.L_43:
        /*00d8*/ 	.byte	0x04, 0x1e
        /*00da*/ 	.short	(.L_45 - .L_44)
.L_44:
        /*00dc*/ 	.word	0x00000000


	//----- nvinfo : EIATTR_CBANK_PARAM_SIZE
	.align		4
.L_45:
        /*00e0*/ 	.byte	0x03, 0x19
        /*00e2*/ 	.short	0x0058


	//----- nvinfo : EIATTR_PARAM_CBANK
	.align		4
        /*00e4*/ 	.byte	0x04, 0x0a
        /*00e6*/ 	.short	(.L_47 - .L_46)
	.align		4
.L_46:
        /*00e8*/ 	.word	index@(.nv.constant0.Conv2dg)
        /*00ec*/ 	.short	0x0380
        /*00ee*/ 	.short	0x0058


	//----- nvinfo : EIATTR_SW_WAR
	.align		4
.L_47:
        /*00f0*/ 	.byte	0x04, 0x36
        /*00f2*/ 	.short	(.L_49 - .L_48)
.L_48:
        /*00f4*/ 	.word	0x00000008
.L_49:


//--------------------- .nv.info.Conv2db          --------------------------
	.section	.nv.info.Conv2db,"",@"SHT_CUDA_INFO"
	.sectionflags	@""
	.align	4


	//----- nvinfo : EIATTR_CUDA_API_VERSION
	.align		4
        /*0000*/ 	.byte	0x04, 0x37
        /*0002*/ 	.short	(.L_51 - .L_50)
.L_50:
        /*0004*/ 	.word	0x00000082


	//----- nvinfo : EIATTR_KPARAM_INFO
	.align		4
.L_51:
        /*0008*/ 	.byte	0x04, 0x17
        /*000a*/ 	.short	(.L_53 - .L_52)
.L_52:
        /*000c*/ 	.word	0x00000000
        /*0010*/ 	.short	0x000a
        /*0012*/ 	.short	0x0050
        /*0014*/ 	.byte	0x00, 0xf5, 0x21, 0x00


	//----- nvinfo : EIATTR_KPARAM_INFO
	.align		4
.L_53:
        /*0018*/ 	.byte	0x04, 0x17
        /*001a*/ 	.short	(.L_55 - .L_54)
.L_54:
        /*001c*/ 	.word	0x00000000
        /*0020*/ 	.short	0x0009
        /*0022*/ 	.short	0x0048
        /*0024*/ 	.byte	0x00, 0xf5, 0x21, 0x00


	//----- nvinfo : EIATTR_KPARAM_INFO
	.align		4
.L_55:
        /*0028*/ 	.byte	0x04, 0x17
        /*002a*/ 	.short	(.L_57 - .L_56)
.L_56:
        /*002c*/ 	.word	0x00000000
        /*0030*/ 	.short	0x0008
        /*0032*/ 	.short	0x0040
        /*0034*/ 	.byte	0x00, 0xf5, 0x21, 0x00


	//----- nvinfo : EIATTR_KPARAM_INFO
	.align		4
.L_57:
        /*0038*/ 	.byte	0x04, 0x17
        /*003a*/ 	.short	(.L_59 - .L_58)
.L_58:
        /*003c*/ 	.word	0x00000000
        /*0040*/ 	.short	0x0007
        /*0042*/ 	.short	0x0038
        /*0044*/ 	.byte	0x00, 0xf5, 0x21, 0x00


	//----- nvinfo : EIATTR_KPARAM_INFO
	.align		4
.L_59:
        /*0048*/ 	.byte	0x04, 0x17
        /*004a*/ 	.short	(.L_61 - .L_60)
.L_60:
        /*004c*/ 	.word	0x00000000
        /*0050*/ 	.short	0x0006
        /*0052*/ 	.short	0x0030
        /*0054*/ 	.byte	0x00, 0xf5, 0x21, 0x00


	//----- nvinfo : EIATTR_KPARAM_INFO
	.align		4
.L_61:
        /*0058*/ 	.byte	0x04, 0x17
        /*005a*/ 	.short	(.L_63 - .L_62)
.L_62:
        /*005c*/ 	.word	0x00000000
        /*0060*/ 	.short	0x0005
        /*0062*/ 	.short	0x0028
        /*0064*/ 	.byte	0x00, 0xf5, 0x21, 0x00


	//----- nvinfo : EIATTR_KPARAM_INFO
	.align		4
.L_63:
        /*0068*/ 	.byte	0x04, 0x17
        /*006a*/ 	.short	(.L_65 - .L_64)
.L_64:
        /*006c*/ 	.word	0x00000000
        /*0070*/ 	.short	0x0004
        /*0072*/ 	.short	0x0020
        /*0074*/ 	.byte	0x00, 0xf5, 0x21, 0x00


	//----- nvinfo : EIATTR_KPARAM_INFO
	.align		4
.L_65:
        /*0078*/ 	.byte	0x04, 0x17
        /*007a*/ 	.short	(.L_67 - .L_66)
.L_66:
        /*007c*/ 	.word	0x00000000
        /*0080*/ 	.short	0x0003
        /*0082*/ 	.short	0x0018
        /*0084*/ 	.byte	0x00, 0xf5, 0x21, 0x00


	//----- nvinfo : EIATTR_KPARAM_INFO
	.align		4
.L_67:
        /*0088*/ 	.byte	0x04, 0x17
        /*008a*/ 	.short	(.L_69 - .L_68)
.L_68:
        /*008c*/ 	.word	0x00000000
        /*0090*/ 	.short	0x0002
        /*0092*/ 	.short	0x0010
        /*0094*/ 	.byte	0x00, 0xf5, 0x21, 0x00


	//----- nvinfo : EIATTR_KPARAM_INFO
	.align		4
.L_69:
        /*0098*/ 	.byte	0x04, 0x17
        /*009a*/ 	.short	(.L_71 - .L_70)
.L_70:
        /*009c*/ 	.word	0x00000000
        /*00a0*/ 	.short	0x0001
        /*00a2*/ 	.short	0x0008
        /*00a4*/ 	.byte	0x00, 0xf5, 0x21, 0x00


	//----- nvinfo : EIATTR_KPARAM_INFO
	.align		4
.L_71:
        /*00a8*/ 	.byte	0x04, 0x17
        /*00aa*/ 	.short	(.L_73 - .L_72)
.L_72:
        /*00ac*/ 	.word	0x00000000
        /*00b0*/ 	.short	0x0000
        /*00b2*/ 	.short	0x0000
        /*00b4*/ 	.byte	0x00, 0xf5, 0x21, 0x00


	//----- nvinfo : EIATTR_SPARSE_MMA_MASK
	.align		4
.L_73:
        /*00b8*/ 	.byte	0x03, 0x50
        /*00ba*/ 	.short	0x0000


	//----- nvinfo : EIATTR_MAXREG_COUNT
	.align		4
        /*00bc*/ 	.byte	0x03, 0x1b
        /*00be*/ 	.short	0x00ff


	//----- nvinfo : EIATTR_NUM_BARRIERS
	.align		4
        /*00c0*/ 	.byte	0x02, 0x4c
        /*00c2*/ 	.byte	0x01
	.zero		1


	//----- nvinfo : EIATTR_MERCURY_ISA_VERSION
	.align		4
        /*00c4*/ 	.byte	0x03, 0x5f
        /*00c6*/ 	.short	0x0101


	//----- nvinfo : EIATTR_VRC_CTA_INIT_COUNT
	.align		4
        /*00c8*/ 	.byte	0x02, 0x4a
	.zero		1
	.zero		1


	//----- nvinfo : EIATTR_EXIT_INSTR_OFFSETS
	.align		4
        /*00cc*/ 	.byte	0x04, 0x1c
        /*00ce*/ 	.short	(.L_75 - .L_74)


	//   ....[0]....
.L_74:
        /*00d0*/ 	.word	0x00000860


	//   ....[1]....
        /*00d4*/ 	.word	0x000021a0


	//----- nvinfo : EIATTR_CRS_STACK_SIZE
	.align		4
.L_75:
        /*00d8*/ 	.byte	0x04, 0x1e
        /*00da*/ 	.short	(.L_77 - .L_76)
.L_76:
        /*00dc*/ 	.word	0x00000000


	//----- nvinfo : EIATTR_CBANK_PARAM_SIZE
	.align		4
.L_77:
        /*00e0*/ 	.byte	0x03, 0x19
        /*00e2*/ 	.short	0x0058


	//----- nvinfo : EIATTR_PARAM_CBANK
	.align		4
        /*00e4*/ 	.byte	0x04, 0x0a
        /*00e6*/ 	.short	(.L_79 - .L_78)
	.align		4
.L_78:
        /*00e8*/ 	.word	index@(.nv.constant0.Conv2db)
        /*00ec*/ 	.short	0x0380
        /*00ee*/ 	.short	0x0058


	//----- nvinfo : EIATTR_SW_WAR
	.align		4
.L_79:
        /*00f0*/ 	.byte	0x04, 0x36
        /*00f2*/ 	.short	(.L_81 - .L_80)
.L_80:
        /*00f4*/ 	.word	0x00000008
.L_81:


//--------------------- .nv.info.Conv2d           --------------------------
	.section	.nv.info.Conv2d,"",@"SHT_CUDA_INFO"
	.sectionflags	@""
	.align	4


	//----- nvinfo : EIATTR_CUDA_API_VERSION
	.align		4
        /*0000*/ 	.byte	0x04, 0x37
        /*0002*/ 	.short	(.L_83 - .L_82)
.L_82:
        /*0004*/ 	.word	0x00000082


	//----- nvinfo : EIATTR_KPARAM_INFO
	.align		4
.L_83:
        /*0008*/ 	.byte	0x04, 0x17
        /*000a*/ 	.short	(.L_85 - .L_84)
.L_84:
        /*000c*/ 	.word	0x00000000
        /*0010*/ 	.short	0x0009
        /*0012*/ 	.short	0x0048
        /*0014*/ 	.byte	0x00, 0xf5, 0x21, 0x00


	//----- nvinfo : EIATTR_KPARAM_INFO
	.align		4
.L_85:
        /*0018*/ 	.byte	0x04, 0x17
        /*001a*/ 	.short	(.L_87 - .L_86)
.L_86:
        /*001c*/ 	.word	0x00000000
        /*0020*/ 	.short	0x0008
        /*0022*/ 	.short	0x0040
        /*0024*/ 	.byte	0x00, 0xf5, 0x21, 0x00


	//----- nvinfo : EIATTR_KPARAM_INFO
	.align		4
.L_87:
        /*0028*/ 	.byte	0x04, 0x17
        /*002a*/ 	.short	(.L_89 - .L_88)
.L_88:
        /*002c*/ 	.word	0x00000000
        /*0030*/ 	.short	0x0007
        /*0032*/ 	.short	0x0038
        /*0034*/ 	.byte	0x00, 0xf5, 0x21, 0x00


	//----- nvinfo : EIATTR_KPARAM_INFO
	.align		4
.L_89:
        /*0038*/ 	.byte	0x04, 0x17
        /*003a*/ 	.short	(.L_91 - .L_90)
.L_90:
        /*003c*/ 	.word	0x00000000
        /*0040*/ 	.short	0x0006
        /*0042*/ 	.short	0x0030
        /*0044*/ 	.byte	0x00, 0xf5, 0x21, 0x00


	//----- nvinfo : EIATTR_KPARAM_INFO
	.align		4
.L_91:
        /*0048*/ 	.byte	0x04, 0x17
        /*004a*/ 	.short	(.L_93 - .L_92)
.L_92:
        /*004c*/ 	.word	0x00000000
        /*0050*/ 	.short	0x0005
        /*0052*/ 	.short	0x0028
        /*0054*/ 	.byte	0x00, 0xf5, 0x21, 0x00


	//----- nvinfo : EIATTR_KPARAM_INFO
	.align		4
.L_93:
        /*0058*/ 	.byte	0x04, 0x17
        /*005a*/ 	.short	(.L_95 - .L_94)
.L_94:
        /*005c*/ 	.word	0x00000000
        /*0060*/ 	.short	0x0004
        /*0062*/ 	.short	0x0020
        /*0064*/ 	.byte	0x00, 0xf5, 0x21, 0x00


	//----- nvinfo : EIATTR_KPARAM_INFO
	.align		4
.L_95:
        /*0068*/ 	.byte	0x04, 0x17
        /*006a*/ 	.short	(.L_97 - .L_96)
.L_96:
        /*006c*/ 	.word	0x00000000
        /*0070*/ 	.short	0x0003
        /*0072*/ 	.short	0x0018
        /*0074*/ 	.byte	0x00, 0xf5, 0x21, 0x00


	//----- nvinfo : EIATTR_KPARAM_INFO
	.align		4
.L_97:
        /*0078*/ 	.byte	0x04, 0x17
        /*007a*/ 	.short	(.L_99 - .L_98)
.L_98:
        /*007c*/ 	.word	0x00000000
        /*0080*/ 	.short	0x0002
        /*0082*/ 	.short	0x0010
        /*0084*/ 	.byte	0x00, 0xf5, 0x21, 0x00


	//----- nvinfo : EIATTR_KPARAM_INFO
	.align		4
.L_99:
        /*0088*/ 	.byte	0x04, 0x17
        /*008a*/ 	.short	(.L_101 - .L_100)
.L_100:
        /*008c*/ 	.word	0x00000000
        /*0090*/ 	.short	0x0001
        /*0092*/ 	.short	0x0008
        /*0094*/ 	.byte	0x00, 0xf5, 0x21, 0x00


	//----- nvinfo : EIATTR_KPARAM_INFO
	.align		4
.L_101:
        /*0098*/ 	.byte	0x04, 0x17
        /*009a*/ 	.short	(.L_103 - .L_102)
.L_102:
        /*009c*/ 	.word	0x00000000
        /*00a0*/ 	.short	0x0000
        /*00a2*/ 	.short	0x0000
        /*00a4*/ 	.byte	0x00, 0xf5, 0x21, 0x00


	//----- nvinfo : EIATTR_SPARSE_MMA_MASK
	.align		4
.L_103:
        /*00a8*/ 	.byte	0x03, 0x50
        /*00aa*/ 	.short	0x0000


	//----- nvinfo : EIATTR_MAXREG_COUNT
	.align		4
        /*00ac*/ 	.byte	0x03, 0x1b
        /*00ae*/ 	.short	0x00ff


	//----- nvinfo : EIATTR_NUM_BARRIERS
	.align		4
        /*00b0*/ 	.byte	0x02, 0x4c
        /*00b2*/ 	.byte	0x01
	.zero		1


	//----- nvinfo : EIATTR_MERCURY_ISA_VERSION
	.align		4
        /*00b4*/ 	.byte	0x03, 0x5f
        /*00b6*/ 	.short	0x0101


	//----- nvinfo : EIATTR_VRC_CTA_INIT_COUNT
	.align		4
        /*00b8*/ 	.byte	0x02, 0x4a
	.zero		1
	.zero		1


	//----- nvinfo : EIATTR_EXIT_INSTR_OFFSETS
	.align		4
        /*00bc*/ 	.byte	0x04, 0x1c
        /*00be*/ 	.short	(.L_105 - .L_104)


	//   ....[0]....
.L_104:
        /*00c0*/ 	.word	0x00000860


	//   ....[1]....
        /*00c4*/ 	.word	0x00001bf0


	//----- nvinfo : EIATTR_CRS_STACK_SIZE
	.align		4
.L_105:
        /*00c8*/ 	.byte	0x04, 0x1e
        /*00ca*/ 	.short	(.L_107 - .L_106)
.L_106:
        /*00cc*/ 	.word	0x00000000


	//----- nvinfo : EIATTR_CBANK_PARAM_SIZE
	.align		4
.L_107:
        /*00d0*/ 	.byte	0x03, 0x19
        /*00d2*/ 	.short	0x0050


	//----- nvinfo : EIATTR_PARAM_CBANK
	.align		4
        /*00d4*/ 	.byte	0x04, 0x0a
        /*00d6*/ 	.short	(.L_109 - .L_108)
	.align		4
.L_108:
        /*00d8*/ 	.word	index@(.nv.constant0.Conv2d)
        /*00dc*/ 	.short	0x0380
        /*00de*/ 	.short	0x0050


	//----- nvinfo : EIATTR_SW_WAR
	.align		4
.L_109:
        /*00e0*/ 	.byte	0x04, 0x36
        /*00e2*/ 	.short	(.L_111 - .L_110)
.L_110:
        /*00e4*/ 	.word	0x00000008
.L_111:


//--------------------- .nv.callgraph             --------------------------
	.section	.nv.callgraph,"",@"SHT_CUDA_CALLGRAPH"
	.align	4
	.sectionentsize	8
	.align		4
        /*0000*/ 	.word	0x00000000
	.align		4
        /*0004*/ 	.word	0xffffffff
	.align		4
        /*0008*/ 	.word	0x00000000
	.align		4
        /*000c*/ 	.word	0xfffffffe
	.align		4
        /*0010*/ 	.word	0x00000000
	.align		4
        /*0014*/ 	.word	0xfffffffd
	.align		4
        /*0018*/ 	.word	0x00000000
	.align		4
        /*001c*/ 	.word	0xfffffffc


//--------------------- .text.Conv2dg             --------------------------
	.section	.text.Conv2dg,"ax",@progbits
	.align	128
        .global         Conv2dg
        .type           Conv2dg,@function
        .size           Conv2dg,(.L_x_72 - Conv2dg)
        .other          Conv2dg,@"STO_CUDA_ENTRY STV_DEFAULT"
Conv2dg:
.text.Conv2dg:
[----:B------:R-:W-:Y:S01]  /*0000*/  LDC R1, c[0x0][0x37c] ;  /* 0x0000df00ff017b82 */ /* 0x000fe20000000800 */
[----:B------:R-:W0:Y:S07]  /*0010*/  S2R R13, SR_TID.X ;  /* 0x00000000000d7919 */ /* 0x000e2e0000002100 */
[----:B------:R-:W1:Y:S01]  /*0020*/  LDC.64 R2, c[0x0][0x398] ;  /* 0x0000e600ff027b82 */ /* 0x000e620000000a00 */
[----:B------:R-:W1:Y:S02]  /*0030*/  LDCU.64 UR10, c[0x0][0x358] ;  /* 0x00006b00ff0a77ac */ /* 0x000e640008000a00 */
[----:B-1----:R-:W2:Y:S04]  /*0040*/  LDG.E R20, desc[UR10][R2.64+0x4] ;  /* 0x0000040a02147981 */ /* 0x002ea8000c1e1900 */
[----:B------:R-:W2:Y:S01]  /*0050*/  LDG.E R15, desc[UR10][R2.64+0x8] ;  /* 0x0000080a020f7981 */ /* 0x000ea2000c1e1900 */
[----:B0-----:R-:W-:-:S03]  /*0060*/  ISETP.GT.U32.AND P0, PT, R13, 0x8f, PT ;  /* 0x0000008f0d00780c */ /* 0x001fc60003f04070 */
[----:B------:R-:W3:Y:S10]  /*0070*/  LDG.E R9, desc[UR10][R2.64] ;  /* 0x0000000a02097981 */ /* 0x000ef4000c1e1900 */
[----:B------:R-:W0:Y:S02]  /*0080*/  @!P0 LDC.64 R4, c[0x0][0x390] ;  /* 0x0000e400ff048b82 */ /* 0x000e240000000a00 */
[----:B0-----:R-:W-:-:S06]  /*0090*/  @!P0 IMAD.WIDE.U32 R4, R13, 0x4, R4 ;  /* 0x000000040d048825 */ /* 0x001fcc00078e0004 */
[----:B------:R-:W4:Y:S01]  /*00a0*/  @!P0 LDG.E R4, desc[UR10][R4.64] ;  /* 0x0000000a04048981 */ /* 0x000f22000c1e1900 */
[----:B------:R-:W0:Y:S01]  /*00b0*/  @!P0 S2R R7, SR_CgaCtaId ;  /* 0x0000000000078919 */ /* 0x000e220000008800 */
[----:B------:R-:W1:Y:S01]  /*00c0*/  S2R R6, SR_CTAID.X ;  /* 0x0000000000067919 */ /* 0x000e620000002500 */
[----:B------:R-:W1:Y:S01]  /*00d0*/  LDCU UR4, c[0x0][0x360] ;  /* 0x00006c00ff0477ac */ /* 0x000e620008000800 */
[----:B------:R-:W-:Y:S01]  /*00e0*/  @!P0 MOV R0, 0x400 ;  /* 0x0000040000008802 */ /* 0x000fe20000000f00 */
[----:B------:R-:W-:Y:S03]  /*00f0*/  BSSY.RECONVERGENT B0, `(.L_x_0) ;  /* 0x000006e000007945 */ /* 0x000fe60003800200 */
[----:B0-----:R-:W-:-:S04]  /*0100*/  @!P0 LEA R0, R7, R0, 0x18 ;  /* 0x0000000007008211 */ /* 0x001fc800078ec0ff */
[----:B------:R-:W-:Y:S01]  /*0110*/  @!P0 LEA R7, R13, R0, 0x2 ;  /* 0x000000000d078211 */ /* 0x000fe200078e10ff */
[----:B-1----:R-:W-:Y:S02]  /*0120*/  IMAD R13, R6, UR4, R13 ;  /* 0x00000004060d7c24 */ /* 0x002fe4000f8e020d */
[----:B--2---:R-:W-:-:S04]  /*0130*/  IMAD R18, R20, R15, RZ ;  /* 0x0000000f14127224 */ /* 0x004fc800078e02ff */
[----:B---3--:R-:W-:Y:S01]  /*0140*/  IMAD R0, R9, R18, RZ ;  /* 0x0000001209007224 */ /* 0x008fe200078e02ff */
[----:B----4-:R0:W-:Y:S04]  /*0150*/  @!P0 STS [R7], R4 ;  /* 0x0000000407008388 */ /* 0x0101e80000000800 */
[----:B------:R-:W-:-:S13]  /*0160*/  ISETP.GE.AND P0, PT, R13, R0, PT ;  /* 0x000000000d00720c */ /* 0x000fda0003f06270 */
[----:B0-----:R-:W-:Y:S05]  /*0170*/  @P0 BRA `(.L_x_1) ;  /* 0x0000000400940947 */ /* 0x001fea0003800000 */
[----:B------:R-:W0:Y:S02]  /*0180*/  LDC.64 R4, c[0x0][0x3a0] ;  /* 0x0000e800ff047b82 */ /* 0x000e240000000a00 */
[----:B0-----:R0:W5:Y:S04]  /*0190*/  LDG.E R17, desc[UR10][R4.64] ;  /* 0x0000000a04117981 */ /* 0x001168000c1e1900 */
[----:B------:R0:W5:Y:S04]  /*01a0*/  LDG.E R16, desc[UR10][R4.64+0x4] ;  /* 0x0000040a04107981 */ /* 0x000168000c1e1900 */
[----:B------:R0:W5:Y:S04]  /*01b0*/  LDG.E R14, desc[UR10][R4.64+0x8] ;  /* 0x0000080a040e7981 */ /* 0x000168000c1e1900 */
[----:B------:R0:W5:Y:S01]  /*01c0*/  LDG.E R12, desc[UR10][R4.64+0xc] ;  /* 0x00000c0a040c7981 */ /* 0x000162000c1e1900 */
[----:B------:R-:W-:Y:S01]  /*01d0*/  IABS R19, R18 ;  /* 0x0000001200137213 */ /* 0x000fe20000000000 */
[----:B------:R-:W1:Y:S01]  /*01e0*/  LDC R10, c[0x0][0x370] ;  /* 0x0000dc00ff0a7b82 */ /* 0x000e620000000800 */
[----:B------:R-:W-:Y:S01]  /*01f0*/  IMAD.MOV.U32 R8, RZ, RZ, RZ ;  /* 0x000000ffff087224 */ /* 0x000fe200078e00ff */
[----:B------:R-:W-:Y:S01]  /*0200*/  MOV R11, R13 ;  /* 0x0000000d000b7202 */ /* 0x000fe20000000f00 */
[----:B------:R-:W2:Y:S08]  /*0210*/  I2F.RP R0, R19 ;  /* 0x0000001300007306 */ /* 0x000eb00000209400 */
[----:B--2---:R-:W2:Y:S01]  /*0220*/  MUFU.RCP R0, R0 ;  /* 0x0000000000007308 */ /* 0x004ea20000001000 */
[----:B-1----:R-:W-:-:S02]  /*0230*/  IMAD R10, R10, UR4, RZ ;  /* 0x000000040a0a7c24 */ /* 0x002fc4000f8e02ff */
[----:B--2---:R-:W-:-:S06]  /*0240*/  VIADD R9, R0, 0xffffffe ;  /* 0x0ffffffe00097836 */ /* 0x004fcc0000000000 */
[----:B------:R-:W1:Y:S02]  /*0250*/  F2I.FTZ.U32.TRUNC.NTZ R9, R9 ;  /* 0x0000000900097305 */ /* 0x000e64000021f000 */
[----:B-1----:R-:W-:-:S05]  /*0260*/  IADD3 R6, PT, PT, RZ, -R9, RZ ;  /* 0x80000009ff067210 */ /* 0x002fca0007ffe0ff */
[----:B------:R-:W-:-:S04]  /*0270*/  IMAD R7, R6, R19, RZ ;  /* 0x0000001306077224 */ /* 0x000fc800078e02ff */
[----:B0-----:R-:W-:-:S07]  /*0280*/  IMAD.HI.U32 R8, R9, R7, R8 ;  /* 0x0000000709087227 */ /* 0x001fce00078e0008 */
.L_x_4:
[----:B------:R-:W-:Y:S01]  /*0290*/  IABS R7, R15 ;  /* 0x0000000f00077213 */ /* 0x000fe20000000000 */
[----:B------:R-:W-:Y:S01]  /*02a0*/  BSSY.RECONVERGENT B1, `(.L_x_2) ;  /* 0x000004c000017945 */ /* 0x000fe20003800200 */
[----:B------:R-:W-:Y:S02]  /*02b0*/  IABS R0, R18 ;  /* 0x0000001200007213 */ /* 0x000fe40000000000 */
[----:B------:R-:W0:Y:S01]  /*02c0*/  I2F.RP R9, R7 ;  /* 0x0000000700097306 */ /* 0x000e220000209400 */
[----:B------:R-:W-:Y:S02]  /*02d0*/  IABS R6, R11 ;  /* 0x0000000b00067213 */ /* 0x000fe40000000000 */
[----:B------:R-:W-:Y:S01]  /*02e0*/  IMAD.MOV R0, RZ, RZ, -R0 ;  /* 0x000000ffff007224 */ /* 0x000fe200078e0a00 */
[----:B------:R-:W-:Y:S02]  /*02f0*/  ISETP.GE.AND P3, PT, R11, RZ, PT ;  /* 0x000000ff0b00720c */ /* 0x000fe40003f66270 */
[----:B------:R-:W-:Y:S01]  /*0300*/  IMAD.HI.U32 R21, R8, R6, RZ ;  /* 0x0000000608157227 */ /* 0x000fe200078e00ff */
[----:B------:R-:W-:-:S02]  /*0310*/  ISETP.NE.AND P2, PT, R18, RZ, PT ;  /* 0x000000ff1200720c */ /* 0x000fc40003f45270 */
[----:B------:R-:W-:Y:S01]  /*0320*/  LOP3.LUT R22, RZ, R18, RZ, 0x33, !PT ;  /* 0x00000012ff167212 */ /* 0x000fe200078e33ff */
[----:B------:R-:W-:Y:S01]  /*0330*/  IMAD R6, R21, R0, R6 ;  /* 0x0000000015067224 */ /* 0x000fe200078e0206 */
[----:B------:R-:W-:Y:S01]  /*0340*/  IABS R0, R18 ;  /* 0x0000001200007213 */ /* 0x000fe20000000000 */
[----:B0-----:R-:W0:Y:S03]  /*0350*/  MUFU.RCP R9, R9 ;  /* 0x0000000900097308 */ /* 0x001e260000001000 */
[----:B------:R-:W-:-:S13]  /*0360*/  ISETP.GT.U32.AND P1, PT, R19, R6, PT ;  /* 0x000000061300720c */ /* 0x000fda0003f24070 */
[----:B------:R-:W-:Y:S01]  /*0370*/  @!P1 IMAD.IADD R6, R6, 0x1, -R0 ;  /* 0x0000000106069824 */ /* 0x000fe200078e0a00 */
[----:B0-----:R-:W-:-:S04]  /*0380*/  IADD3 R4, PT, PT, R9, 0xffffffe, RZ ;  /* 0x0ffffffe09047810 */ /* 0x001fc80007ffe0ff */
[----:B------:R-:W-:Y:S01]  /*0390*/  ISETP.GT.U32.AND P0, PT, R19, R6, PT ;  /* 0x000000061300720c */ /* 0x000fe20003f04070 */
[----:B------:R0:W1:Y:S01]  /*03a0*/  F2I.FTZ.U32.TRUNC.NTZ R5, R4 ;  /* 0x0000000400057305 */ /* 0x000062000021f000 */
[----:B------:R-:W-:-:S04]  /*03b0*/  IADD3 R9, PT, PT, R6, -R0, RZ ;  /* 0x8000000006097210 */ /* 0x000fc80007ffe0ff */
[----:B------:R-:W-:-:S04]  /*03c0*/  SEL R9, R9, R6, !P0 ;  /* 0x0000000609097207 */ /* 0x000fc80004000000 */
[----:B------:R-:W-:Y:S01]  /*03d0*/  @!P3 IADD3 R9, PT, PT, -R9, RZ, RZ ;  /* 0x000000ff0909b210 */ /* 0x000fe20007ffe1ff */
[----:B0-----:R-:W-:-:S03]  /*03e0*/  IMAD.MOV.U32 R4, RZ, RZ, RZ ;  /* 0x000000ffff047224 */ /* 0x001fc600078e00ff */
[----:B------:R-:W-:Y:S01]  /*03f0*/  SEL R26, R22, R9, !P2 ;  /* 0x00000009161a7207 */ /* 0x000fe20005000000 */
[----:B-1----:R-:W-:Y:S01]  /*0400*/  IMAD.MOV R24, RZ, RZ, -R5 ;  /* 0x000000ffff187224 */ /* 0x002fe200078e0a05 */
[----:B------:R-:W-:-:S03]  /*0410*/  IABS R9, R15 ;  /* 0x0000000f00097213 */ /* 0x000fc60000000000 */
[----:B------:R-:W-:Y:S01]  /*0420*/  IMAD R23, R24, R7, RZ ;  /* 0x0000000718177224 */ /* 0x000fe200078e02ff */
[----:B------:R-:W-:-:S03]  /*0430*/  IADD3 R9, PT, PT, RZ, -R9, RZ ;  /* 0x80000009ff097210 */ /* 0x000fc60007ffe0ff */
[----:B------:R-:W-:Y:S01]  /*0440*/  IMAD.HI.U32 R4, R5, R23, R4 ;  /* 0x0000001705047227 */ /* 0x000fe200078e0004 */
[----:B------:R-:W-:-:S05]  /*0450*/  IABS R5, R26 ;  /* 0x0000001a00057213 */ /* 0x000fca0000000000 */
[----:B------:R-:W-:-:S04]  /*0460*/  IMAD.HI.U32 R24, R4, R5, RZ ;  /* 0x0000000504187227 */ /* 0x000fc800078e00ff */
[----:B------:R-:W-:-:S05]  /*0470*/  IMAD R4, R24, R9, R5 ;  /* 0x0000000918047224 */ /* 0x000fca00078e0205 */
[----:B------:R-:W-:-:S13]  /*0480*/  ISETP.GT.U32.AND P4, PT, R7, R4, PT ;  /* 0x000000040700720c */ /* 0x000fda0003f84070 */
[----:B------:R-:W-:Y:S01]  /*0490*/  @!P4 IMAD.IADD R4, R4, 0x1, -R7 ;  /* 0x000000010404c824 */ /* 0x000fe200078e0a07 */
[----:B------:R-:W-:Y:S02]  /*04a0*/  @!P4 IADD3 R24, PT, PT, R24, 0x1, RZ ;  /* 0x000000011818c810 */ /* 0x000fe40007ffe0ff */
[----:B------:R-:W-:Y:S02]  /*04b0*/  ISETP.NE.AND P4, PT, R15, RZ, PT ;  /* 0x000000ff0f00720c */ /* 0x000fe40003f85270 */
[----:B------:R-:W-:Y:S01]  /*04c0*/  ISETP.GE.U32.AND P0, PT, R4, R7, PT ;  /* 0x000000070400720c */ /* 0x000fe20003f06070 */
[----:B------:R-:W-:Y:S01]  /*04d0*/  HFMA2 R7, -RZ, RZ, 0, 0 ;  /* 0x00000000ff077431 */ /* 0x000fe200000001ff */
[----:B------:R-:W-:-:S04]  /*04e0*/  LOP3.LUT R4, R26, R15, RZ, 0x3c, !PT ;  /* 0x0000000f1a047212 */ /* 0x000fc800078e3cff */
[----:B------:R-:W-:Y:S02]  /*04f0*/  ISETP.GE.AND P3, PT, R4, RZ, PT ;  /* 0x000000ff0400720c */ /* 0x000fe40003f66270 */
[----:B------:R-:W0:Y:S05]  /*0500*/  LDC.64 R4, c[0x0][0x3c0] ;  /* 0x0000f000ff047b82 */ /* 0x000e2a0000000a00 */
[----:B------:R-:W-:-:S06]  /*0510*/  @P0 VIADD R24, R24, 0x1 ;  /* 0x0000000118180836 */ /* 0x000fcc0000000000 */
[----:B------:R-:W-:Y:S02]  /*0520*/  @!P3 IADD3 R24, PT, PT, -R24, RZ, RZ ;  /* 0x000000ff1818b210 */ /* 0x000fe40007ffe1ff */
[----:B------:R-:W-:-:S05]  /*0530*/  @!P4 LOP3.LUT R24, RZ, R15, RZ, 0x33, !PT ;  /* 0x0000000fff18c212 */ /* 0x000fca00078e33ff */
[----:B------:R-:W-:-:S04]  /*0540*/  IMAD.MOV R23, RZ, RZ, -R24 ;  /* 0x000000ffff177224 */ /* 0x000fc800078e0a18 */
[----:B------:R-:W-:Y:S02]  /*0550*/  IMAD R23, R15, R23, R26 ;  /* 0x000000170f177224 */ /* 0x000fe400078e021a */
[----:B0-----:R-:W-:-:S03]  /*0560*/  IMAD.WIDE R4, R11, 0x4, R4 ;  /* 0x000000040b047825 */ /* 0x001fc600078e0204 */
[----:B-----5:R-:W-:-:S04]  /*0570*/  ISETP.GE.AND P0, PT, R23, R14, PT ;  /* 0x0000000e1700720c */ /* 0x020fc80003f06270 */
[----:B------:R-:W-:-:S04]  /*0580*/  ISETP.LT.OR P0, PT, R24, R17, !P0 ;  /* 0x000000111800720c */ /* 0x000fc80004701670 */
[----:B------:R-:W-:-:S04]  /*0590*/  ISETP.GE.OR P0, PT, R24, R16, P0 ;  /* 0x000000101800720c */ /* 0x000fc80000706670 */
[----:B------:R-:W-:-:S13]  /*05a0*/  ISETP.GE.OR P0, PT, R23, R12, P0 ;  /* 0x0000000c1700720c */ /* 0x000fda0000706670 */
[----:B------:R-:W-:Y:S05]  /*05b0*/  @P0 BRA `(.L_x_3) ;  /* 0x0000000000680947 */ /* 0x000fea0003800000 */
[----:B------:R-:W0:Y:S02]  /*05c0*/  LDC.64 R8, c[0x0][0x3c8] ;  /* 0x0000f200ff087b82 */ /* 0x000e240000000a00 */
[----:B0-----:R-:W2:Y:S04]  /*05d0*/  LDG.E R25, desc[UR10][R8.64+0x8] ;  /* 0x0000080a08197981 */ /* 0x001ea8000c1e1900 */
[----:B------:R-:W3:Y:S01]  /*05e0*/  LDG.E R26, desc[UR10][R8.64+0xc] ;  /* 0x00000c0a081a7981 */ /* 0x000ee2000c1e1900 */
[----:B------:R-:W-:Y:S01]  /*05f0*/  IMAD.MOV.U32 R19, RZ, RZ, R0 ;  /* 0x000000ffff137224 */ /* 0x000fe200078e0000 */
[----:B------:R-:W-:Y:S01]  /*0600*/  @!P1 IADD3 R21, PT, PT, R21, 0x1, RZ ;  /* 0x0000000115159810 */ /* 0x000fe20007ffe0ff */
[----:B------:R-:W-:Y:S01]  /*0610*/  IMAD.IADD R24, R24, 0x1, -R17 ;  /* 0x0000000118187824 */ /* 0x000fe200078e0a11 */
[----:B------:R-:W-:-:S02]  /*0620*/  IADD3 R23, PT, PT, -R14, R23, RZ ;  /* 0x000000170e177210 */ /* 0x000fc40007ffe1ff */
[----:B------:R-:W-:Y:S02]  /*0630*/  ISETP.GE.U32.AND P0, PT, R6, R19, PT ;  /* 0x000000130600720c */ /* 0x000fe40003f06070 */
[----:B------:R-:W-:-:S04]  /*0640*/  LOP3.LUT R6, R11, R18, RZ, 0x3c, !PT ;  /* 0x000000120b067212 */ /* 0x000fc800078e3cff */
[----:B------:R-:W-:Y:S02]  /*0650*/  ISETP.GE.AND P3, PT, R6, RZ, PT ;  /* 0x000000ff0600720c */ /* 0x000fe40003f66270 */
[----:B------:R-:W0:Y:S05]  /*0660*/  LDC.64 R6, c[0x0][0x380] ;  /* 0x0000e000ff067b82 */ /* 0x000e2a0000000a00 */
[----:B------:R-:W-:-:S06]  /*0670*/  @P0 VIADD R21, R21, 0x1 ;  /* 0x0000000115150836 */ /* 0x000fcc0000000000 */
[----:B------:R-:W-:-:S04]  /*0680*/  @!P3 IADD3 R21, PT, PT, -R21, RZ, RZ ;  /* 0x000000ff1515b210 */ /* 0x000fc80007ffe1ff */
[----:B------:R-:W-:Y:S02]  /*0690*/  SEL R22, R22, R21, !P2 ;  /* 0x0000001516167207 */ /* 0x000fe40005000000 */
[----:B------:R-:W1:Y:S03]  /*06a0*/  I2F.RP R21, R0 ;  /* 0x0000000000157306 */ /* 0x000e660000209400 */
[----:B--2---:R-:W-:-:S04]  /*06b0*/  IMAD R25, R25, R22, R24 ;  /* 0x0000001619197224 */ /* 0x004fc800078e0218 */
[----:B---3--:R-:W-:-:S04]  /*06c0*/  IMAD R23, R26, R25, R23 ;  /* 0x000000191a177224 */ /* 0x008fc800078e0217 */
[----:B0-----:R-:W-:-:S06]  /*06d0*/  IMAD.WIDE R6, R23, 0x4, R6 ;  /* 0x0000000417067825 */ /* 0x001fcc00078e0206 */
[----:B------:R0:W5:Y:S01]  /*06e0*/  LDG.E R7, desc[UR10][R6.64] ;  /* 0x0000000a06077981 */ /* 0x000162000c1e1900 */
[----:B-1----:R-:W1:Y:S01]  /*06f0*/  MUFU.RCP R21, R21 ;  /* 0x0000001500157308 */ /* 0x002e620000001000 */
[----:B------:R-:W-:Y:S02]  /*0700*/  IMAD.MOV.U32 R8, RZ, RZ, RZ ;  /* 0x000000ffff087224 */ /* 0x000fe400078e00ff */
[----:B-1----:R-:W-:-:S06]  /*0710*/  VIADD R9, R21, 0xffffffe ;  /* 0x0ffffffe15097836 */ /* 0x002fcc0000000000 */
[----:B------:R-:W1:Y:S02]  /*0720*/  F2I.FTZ.U32.TRUNC.NTZ R9, R9 ;  /* 0x0000000900097305 */ /* 0x000e64000021f000 */
[----:B-1----:R-:W-:-:S05]  /*0730*/  IADD3 R23, PT, PT, RZ, -R9, RZ ;  /* 0x80000009ff177210 */ /* 0x002fca0007ffe0ff */
[----:B------:R-:W-:-:S04]  /*0740*/  IMAD R23, R23, R0, RZ ;  /* 0x0000000017177224 */ /* 0x000fc800078e02ff */
[----:B0-----:R-:W-:-:S07]  /*0750*/  IMAD.HI.U32 R8, R9, R23, R8 ;  /* 0x0000001709087227 */ /* 0x001fce00078e0008 */
.L_x_3:
[----:B------:R-:W-:Y:S05]  /*0760*/  BSYNC.RECONVERGENT B1 ;  /* 0x0000000000017941 */ /* 0x000fea0003800200 */
.L_x_2:
[----:B-----5:R0:W-:Y:S04]  /*0770*/  STG.E desc[UR10][R4.64], R7 ;  /* 0x0000000704007986 */ /* 0x0201e8000c10190a */
[----:B------:R-:W2:Y:S01]  /*0780*/  LDG.E R9, desc[UR10][R2.64] ;  /* 0x0000000a02097981 */ /* 0x000ea2000c1e1900 */
[----:B------:R-:W-:Y:S01]  /*0790*/  IADD3 R11, PT, PT, R10, R11, RZ ;  /* 0x0000000b0a0b7210 */ /* 0x000fe20007ffe0ff */
[----:B--2---:R-:W-:-:S05]  /*07a0*/  IMAD R0, R18, R9, RZ ;  /* 0x0000000912007224 */ /* 0x004fca00078e02ff */
[----:B------:R-:W-:-:S13]  /*07b0*/  ISETP.GE.AND P0, PT, R11, R0, PT ;  /* 0x000000000b00720c */ /* 0x000fda0003f06270 */
[----:B0-----:R-:W-:Y:S05]  /*07c0*/  @!P0 BRA `(.L_x_4) ;  /* 0xfffffff800b08947 */ /* 0x001fea000383ffff */
.L_x_1:
[----:B------:R-:W-:Y:S05]  /*07d0*/  BSYNC.RECONVERGENT B0 ;  /* 0x0000000000007941 */ /* 0x000fea0003800200 */
.L_x_0:
[----:B------:R-:W0:Y:S08]  /*07e0*/  LDC.64 R2, c[0x0][0x3a8] ;  /* 0x0000ea00ff027b82 */ /* 0x000e300000000a00 */
[----:B------:R-:W-:Y:S06]  /*07f0*/  BAR.SYNC.DEFER_BLOCKING 0x0 ;  /* 0x0000000000007b1d */ /* 0x000fec0000010000 */
[----:B0-----:R-:W2:Y:S04]  /*0800*/  LDG.E R0, desc[UR10][R2.64+0x4] ;  /* 0x0000040a02007981 */ /* 0x001ea8000c1e1900 */
[----:B------:R-:W2:Y:S04]  /*0810*/  LDG.E R7, desc[UR10][R2.64+0x8] ;  /* 0x0000080a02077981 */ /* 0x000ea8000c1e1900 */
[----:B------:R-:W3:Y:S01]  /*0820*/  LDG.E R6, desc[UR10][R2.64+0xc] ;  /* 0x00000c0a02067981 */ /* 0x000ee2000c1e1900 */
[----:B--2---:R-:W-:-:S04]  /*0830*/  IMAD R0, R0, R7, RZ ;  /* 0x0000000700007224 */ /* 0x004fc800078e02ff */
[----:B---3--:R-:W-:-:S05]  /*0840*/  IMAD R0, R0, R6, RZ ;  /* 0x0000000600007224 */ /* 0x008fca00078e02ff */
[----:B------:R-:W-:-:S13]  /*0850*/  ISETP.GE.AND P0, PT, R13, R0, PT ;  /* 0x000000000d00720c */ /* 0x000fda0003f06270 */
[----:B------:R-:W-:Y:S05]  /*0860*/  @P0 EXIT ;  /* 0x000000000000094d */ /* 0x000fea0003800000 */
[----:B------:R-:W0:Y:S01]  /*0870*/  LDC.64 R10, c[0x0][0x3b0] ;  /* 0x0000ec00ff0a7b82 */ /* 0x000e220000000a00 */
[----:B------:R-:W1:Y:S07]  /*0880*/  LDCU UR5, c[0x0][0x370] ;  /* 0x00006e00ff0577ac */ /* 0x000e6e0008000800 */
[----:B------:R-:W2:Y:S08]  /*0890*/  LDC.64 R4, c[0x0][0x3d0] ;  /* 0x0000f400ff047b82 */ /* 0x000eb00000000a00 */
[----:B------:R-:W3:Y:S01]  /*08a0*/  LDC.64 R8, c[0x0][0x388] ;  /* 0x0000e200ff087b82 */ /* 0x000ee20000000a00 */
[----:B0-----:R-:W4:Y:S04]  /*08b0*/  LDG.E R18, desc[UR10][R10.64+0x4] ;  /* 0x0000040a0a127981 */ /* 0x001f28000c1e1900 */
[----:B------:R0:W5:Y:S04]  /*08c0*/  LDG.E R14, desc[UR10][R10.64+0x8] ;  /* 0x0000080a0a0e7981 */ /* 0x000168000c1e1900 */
[----:B------:R0:W5:Y:S01]  /*08d0*/  LDG.E R12, desc[UR10][R10.64+0xc] ;  /* 0x00000c0a0a0c7981 */ /* 0x000162000c1e1900 */
[----:B-1----:R-:W-:Y:S01]  /*08e0*/  UIMAD UR4, UR4, UR5, URZ ;  /* 0x00000005040472a4 */ /* 0x002fe2000f8e02ff */
[----:B----4-:R-:W-:-:S13]  /*08f0*/  ISETP.GT.AND P0, PT, R18, RZ, PT ;  /* 0x000000ff1200720c */ /* 0x010fda0003f04270 */
[----:B0-23--:R-:W-:Y:S05]  /*0900*/  @P0 BRA `(.L_x_5) ;  /* 0x0000000000ac0947 */ /* 0x00dfea0003800000 */
[----:B------:R-:W-:Y:S01]  /*0910*/  BSSY.RECONVERGENT B0, `(.L_x_6) ;  /* 0x0000028000007945 */ /* 0x000fe20003800200 */
.L_x_7:
[----:B-----5:R-:W-:Y:S01]  /*0920*/  IMAD R12, R6, R7, RZ ;  /* 0x00000007060c7224 */ /* 0x020fe200078e02ff */
[----:B------:R-:W-:-:S04]  /*0930*/  IABS R14, R13 ;  /* 0x0000000d000e7213 */ /* 0x000fc80000000000 */
[-C--:B------:R-:W-:Y:S02]  /*0940*/  IABS R11, R12.reuse ;  /* 0x0000000c000b7213 */ /* 0x080fe40000000000 */
[----:B------:R-:W-:Y:S02]  /*0950*/  IABS R16, R12 ;  /* 0x0000000c00107213 */ /* 0x000fe40000000000 */
[----:B------:R-:W0:Y:S08]  /*0960*/  I2F.RP R0, R11 ;  /* 0x0000000b00007306 */ /* 0x000e300000209400 */
[----:B0-----:R-:W0:Y:S02]  /*0970*/  MUFU.RCP R0, R0 ;  /* 0x0000000000007308 */ /* 0x001e240000001000 */
[----:B0-----:R-:W-:-:S02]  /*0980*/  VIADD R6, R0, 0xffffffe ;  /* 0x0ffffffe00067836 */ /* 0x001fc40000000000 */
[----:B------:R-:W-:-:S04]  /*0990*/  IMAD.MOV R0, RZ, RZ, -R16 ;  /* 0x000000ffff007224 */ /* 0x000fc800078e0a10 */
[----:B------:R0:W1:Y:S02]  /*09a0*/  F2I.FTZ.U32.TRUNC.NTZ R7, R6 ;  /* 0x0000000600077305 */ /* 0x000064000021f000 */
[----:B0-----:R-:W-:Y:S01]  /*09b0*/  HFMA2 R6, -RZ, RZ, 0, 0 ;  /* 0x00000000ff067431 */ /* 0x001fe200000001ff */
[----:B-1----:R-:W-:-:S05]  /*09c0*/  IADD3 R10, PT, PT, RZ, -R7, RZ ;  /* 0x80000007ff0a7210 */ /* 0x002fca0007ffe0ff */
[----:B------:R-:W-:Y:S02]  /*09d0*/  IMAD R15, R10, R11, RZ ;  /* 0x0000000b0a0f7224 */ /* 0x000fe400078e02ff */
[----:B------:R-:W-:Y:S02]  /*09e0*/  IMAD.MOV.U32 R10, RZ, RZ, R14 ;  /* 0x000000ffff0a7224 */ /* 0x000fe400078e000e */
[----:B------:R-:W-:-:S06]  /*09f0*/  IMAD.HI.U32 R7, R7, R15, R6 ;  /* 0x0000000f07077227 */ /* 0x000fcc00078e0006 */
[----:B------:R-:W-:-:S04]  /*0a00*/  IMAD.HI.U32 R7, R7, R10, RZ ;  /* 0x0000000a07077227 */ /* 0x000fc800078e00ff */
[----:B------:R-:W-:-:S05]  /*0a10*/  IMAD R0, R7, R0, R10 ;  /* 0x0000000007007224 */ /* 0x000fca00078e020a */
[----:B------:R-:W-:-:S13]  /*0a20*/  ISETP.GT.U32.AND P1, PT, R11, R0, PT ;  /* 0x000000000b00720c */ /* 0x000fda0003f24070 */
[-C--:B------:R-:W-:Y:S01]  /*0a30*/  @!P1 IADD3 R0, PT, PT, R0, -R11.reuse, RZ ;  /* 0x8000000b00009210 */ /* 0x080fe20007ffe0ff */
[----:B------:R-:W-:Y:S01]  /*0a40*/  @!P1 VIADD R7, R7, 0x1 ;  /* 0x0000000107079836 */ /* 0x000fe20000000000 */
[----:B------:R-:W-:Y:S02]  /*0a50*/  ISETP.NE.AND P1, PT, R12, RZ, PT ;  /* 0x000000ff0c00720c */ /* 0x000fe40003f25270 */
[----:B------:R-:W-:Y:S02]  /*0a60*/  ISETP.GE.U32.AND P0, PT, R0, R11, PT ;  /* 0x0000000b0000720c */ /* 0x000fe40003f06070 */
[----:B------:R-:W-:-:S04]  /*0a70*/  LOP3.LUT R0, R13, R12, RZ, 0x3c, !PT ;  /* 0x0000000c0d007212 */ /* 0x000fc800078e3cff */
[----:B------:R-:W-:-:S07]  /*0a80*/  ISETP.GE.AND P2, PT, R0, RZ, PT ;  /* 0x000000ff0000720c */ /* 0x000fce0003f46270 */
[----:B------:R-:W-:-:S06]  /*0a90*/  @P0 IADD3 R7, PT, PT, R7, 0x1, RZ ;  /* 0x0000000107070810 */ /* 0x000fcc0007ffe0ff */
[----:B------:R-:W-:Y:S01]  /*0aa0*/  @!P2 IMAD.MOV R7, RZ, RZ, -R7 ;  /* 0x000000ffff07a224 */ /* 0x000fe200078e0a07 */
[----:B------:R-:W-:-:S05]  /*0ab0*/  @!P1 LOP3.LUT R7, RZ, R12, RZ, 0x33, !PT ;  /* 0x0000000cff079212 */ /* 0x000fca00078e33ff */
[----:B------:R-:W-:-:S06]  /*0ac0*/  IMAD.WIDE R10, R7, 0x4, R4 ;  /* 0x00000004070a7825 */ /* 0x000fcc00078e0204 */
[----:B------:R-:W2:Y:S01]  /*0ad0*/  LDG.E R10, desc[UR10][R10.64] ;  /* 0x0000000a0a0a7981 */ /* 0x000ea2000c1e1900 */
[----:B------:R-:W-:-:S04]  /*0ae0*/  IMAD.WIDE R14, R13, 0x4, R8 ;  /* 0x000000040d0e7825 */ /* 0x000fc800078e0208 */
[----:B--2---:R-:W-:-:S05]  /*0af0*/  FADD R17, RZ, R10 ;  /* 0x0000000aff117221 */ /* 0x004fca0000000000 */
[----:B------:R0:W-:Y:S04]  /*0b00*/  STG.E desc[UR10][R14.64], R17 ;  /* 0x000000110e007986 */ /* 0x0001e8000c10190a */
[----:B------:R-:W2:Y:S04]  /*0b10*/  LDG.E R0, desc[UR10][R2.64+0x4] ;  /* 0x0000040a02007981 */ /* 0x000ea8000c1e1900 */
[----:B------:R-:W2:Y:S04]  /*0b20*/  LDG.E R7, desc[UR10][R2.64+0x8] ;  /* 0x0000080a02077981 */ /* 0x000ea8000c1e1900 */
[----:B------:R-:W3:Y:S01]  /*0b30*/  LDG.E R6, desc[UR10][R2.64+0xc] ;  /* 0x00000c0a02067981 */ /* 0x000ee2000c1e1900 */
[----:B------:R-:W-:Y:S01]  /*0b40*/  IADD3 R13, PT, PT, R13, UR4, RZ ;  /* 0x000000040d0d7c10 */ /* 0x000fe2000fffe0ff */
[----:B--2---:R-:W-:-:S04]  /*0b50*/  IMAD R19, R0, R7, RZ ;  /* 0x0000000700137224 */ /* 0x004fc800078e02ff */
[----:B---3--:R-:W-:-:S05]  /*0b60*/  IMAD R0, R19, R6, RZ ;  /* 0x0000000613007224 */ /* 0x008fca00078e02ff */
[----:B------:R-:W-:-:S13]  /*0b70*/  ISETP.GE.AND P0, PT, R13, R0, PT ;  /* 0x000000000d00720c */ /* 0x000fda0003f06270 */
[----:B0-----:R-:W-:Y:S05]  /*0b80*/  @!P0 BRA `(.L_x_7) ;  /* 0xfffffffc00648947 */ /* 0x001fea000383ffff */
[----:B------:R-:W-:Y:S05]  /*0b90*/  BSYNC.RECONVERGENT B0 ;  /* 0x0000000000007941 */ /* 0x000fea0003800200 */
.L_x_6:
[----:B------:R-:W-:Y:S01]  /*0ba0*/  IMAD.MOV.U32 R11, RZ, RZ, RZ ;  /* 0x000000ffff0b7224 */ /* 0x000fe200078e00ff */
[----:B------:R-:W-:Y:S06]  /*0bb0*/  BRA `(.L_x_8) ;  /* 0x00000014005c7947 */ /* 0x000fec0003800000 */
.L_x_5:
[----:B------:R-:W0:Y:S01]  /*0bc0*/  LDC.64 R8, c[0x0][0x3d0] ;  /* 0x0000f400ff087b82 */ /* 0x000e220000000a00 */
[----:B-----5:R-:W-:-:S07]  /*0bd0*/  ISETP.GT.AND P0, PT, R14, RZ, PT ;  /* 0x000000ff0e00720c */ /* 0x020fce0003f04270 */
[----:B------:R-:W1:Y:S06]  /*0be0*/  LDC.64 R4, c[0x0][0x388] ;  /* 0x0000e200ff047b82 */ /* 0x000e6c0000000a00 */
[----:B------:R-:W-:Y:S05]  /*0bf0*/  @P0 BRA `(.L_x_9) ;  /* 0x0000000000ac0947 */ /* 0x000fea0003800000 */
[----:B------:R-:W-:Y:S01]  /*0c00*/  BSSY.RECONVERGENT B0, `(.L_x_10) ;  /* 0x0000028000007945 */ /* 0x000fe20003800200 */
.L_x_11:
[----:B------:R-:W-:Y:S01]  /*0c10*/  IMAD R12, R6, R7, RZ ;  /* 0x00000007060c7224 */ /* 0x000fe200078e02ff */
[----:B------:R-:W-:-:S04]  /*0c20*/  IABS R14, R13 ;  /* 0x0000000d000e7213 */ /* 0x000fc80000000000 */
[-C--:B------:R-:W-:Y:S02]  /*0c30*/  IABS R11, R12.reuse ;  /* 0x0000000c000b7213 */ /* 0x080fe40000000000 */
[----:B------:R-:W-:Y:S02]  /*0c40*/  IABS R16, R12 ;  /* 0x0000000c00107213 */ /* 0x000fe40000000000 */
[----:B------:R-:W2:Y:S08]  /*0c50*/  I2F.RP R0, R11 ;  /* 0x0000000b00007306 */ /* 0x000eb00000209400 */
[----:B--2---:R-:W2:Y:S02]  /*0c60*/  MUFU.RCP R0, R0 ;  /* 0x0000000000007308 */ /* 0x004ea40000001000 */
[----:B--2---:R-:W-:-:S02]  /*0c70*/  IADD3 R6, PT, PT, R0, 0xffffffe, RZ ;  /* 0x0ffffffe00067810 */ /* 0x004fc40007ffe0ff */
[----:B------:R-:W-:-:S04]  /*0c80*/  IADD3 R0, PT, PT, RZ, -R16, RZ ;  /* 0x80000010ff007210 */ /* 0x000fc80007ffe0ff */
[----:B------:R2:W3:Y:S02]  /*0c90*/  F2I.FTZ.U32.TRUNC.NTZ R7, R6 ;  /* 0x0000000600077305 */ /* 0x0004e4000021f000 */
[----:B--2---:R-:W-:Y:S02]  /*0ca0*/  IMAD.MOV.U32 R6, RZ, RZ, RZ ;  /* 0x000000ffff067224 */ /* 0x004fe400078e00ff */
[----:B---3--:R-:W-:-:S04]  /*0cb0*/  IMAD.MOV R10, RZ, RZ, -R7 ;  /* 0x000000ffff0a7224 */ /* 0x008fc800078e0a07 */
[----:B------:R-:W-:Y:S01]  /*0cc0*/  IMAD R15, R10, R11, RZ ;  /* 0x0000000b0a0f7224 */ /* 0x000fe200078e02ff */
[----:B------:R-:W-:-:S03]  /*0cd0*/  MOV R10, R14 ;  /* 0x0000000e000a7202 */ /* 0x000fc60000000f00 */
[----:B------:R-:W-:-:S06]  /*0ce0*/  IMAD.HI.U32 R7, R7, R15, R6 ;  /* 0x0000000f07077227 */ /* 0x000fcc00078e0006 */
[----:B------:R-:W-:-:S04]  /*0cf0*/  IMAD.HI.U32 R7, R7, R10, RZ ;  /* 0x0000000a07077227 */ /* 0x000fc800078e00ff */
[----:B------:R-:W-:-:S05]  /*0d00*/  IMAD R0, R7, R0, R10 ;  /* 0x0000000007007224 */ /* 0x000fca00078e020a */
[----:B------:R-:W-:-:S13]  /*0d10*/  ISETP.GT.U32.AND P1, PT, R11, R0, PT ;  /* 0x000000000b00720c */ /* 0x000fda0003f24070 */
[----:B------:R-:W-:Y:S01]  /*0d20*/  @!P1 IMAD.IADD R0, R0, 0x1, -R11 ;  /* 0x0000000100009824 */ /* 0x000fe200078e0a0b */
[----:B------:R-:W-:Y:S02]  /*0d30*/  @!P1 IADD3 R7, PT, PT, R7, 0x1, RZ ;  /* 0x0000000107079810 */ /* 0x000fe40007ffe0ff */
[----:B------:R-:W-:Y:S02]  /*0d40*/  ISETP.NE.AND P1, PT, R12, RZ, PT ;  /* 0x000000ff0c00720c */ /* 0x000fe40003f25270 */
[----:B------:R-:W-:Y:S02]  /*0d50*/  ISETP.GE.U32.AND P0, PT, R0, R11, PT ;  /* 0x0000000b0000720c */ /* 0x000fe40003f06070 */
[----:B------:R-:W-:-:S04]  /*0d60*/  LOP3.LUT R0, R13, R12, RZ, 0x3c, !PT ;  /* 0x0000000c0d007212 */ /* 0x000fc800078e3cff */
[----:B------:R-:W-:-:S07]  /*0d70*/  ISETP.GE.AND P2, PT, R0, RZ, PT ;  /* 0x000000ff0000720c */ /* 0x000fce0003f46270 */
[----:B------:R-:W-:-:S06]  /*0d80*/  @P0 VIADD R7, R7, 0x1 ;  /* 0x0000000107070836 */ /* 0x000fcc0000000000 */
[----:B------:R-:W-:Y:S02]  /*0d90*/  @!P2 IADD3 R7, PT, PT, -R7, RZ, RZ ;  /* 0x000000ff0707a210 */ /* 0x000fe40007ffe1ff */
[----:B------:R-:W-:-:S05]  /*0da0*/  @!P1 LOP3.LUT R7, RZ, R12, RZ, 0x33, !PT ;  /* 0x0000000cff079212 */ /* 0x000fca00078e33ff */
[----:B0-----:R-:W-:-:S06]  /*0db0*/  IMAD.WIDE R10, R7, 0x4, R8 ;  /* 0x00000004070a7825 */ /* 0x001fcc00078e0208 */
[----:B------:R-:W2:Y:S01]  /*0dc0*/  LDG.E R10, desc[UR10][R10.64] ;  /* 0x0000000a0a0a7981 */ /* 0x000ea2000c1e1900 */
[----:B-1----:R-:W-:-:S04]  /*0dd0*/  IMAD.WIDE R14, R13, 0x4, R4 ;  /* 0x000000040d0e7825 */ /* 0x002fc800078e0204 */
[----:B--2---:R-:W-:-:S05]  /*0de0*/  FADD R17, RZ, R10 ;  /* 0x0000000aff117221 */ /* 0x004fca0000000000 */
[----:B------:R2:W-:Y:S04]  /*0df0*/  STG.E desc[UR10][R14.64], R17 ;  /* 0x000000110e007986 */ /* 0x0005e8000c10190a */
[----:B------:R-:W3:Y:S04]  /*0e00*/  LDG.E R0, desc[UR10][R2.64+0x4] ;  /* 0x0000040a02007981 */ /* 0x000ee8000c1e1900 */
[----:B------:R-:W3:Y:S04]  /*0e10*/  LDG.E R7, desc[UR10][R2.64+0x8] ;  /* 0x0000080a02077981 */ /* 0x000ee8000c1e1900 */
[----:B------:R-:W4:Y:S01]  /*0e20*/  LDG.E R6, desc[UR10][R2.64+0xc] ;  /* 0x00000c0a02067981 */ /* 0x000f22000c1e1900 */
[----:B------:R-:W-:-:S02]  /*0e30*/  VIADD R13, R13, UR4 ;  /* 0x000000040d0d7c36 */ /* 0x000fc40008000000 */
[----:B---3--:R-:W-:-:S04]  /*0e40*/  IMAD R19, R0, R7, RZ ;  /* 0x0000000700137224 */ /* 0x008fc800078e02ff */
[----:B----4-:R-:W-:-:S05]  /*0e50*/  IMAD R0, R19, R6, RZ ;  /* 0x0000000613007224 */ /* 0x010fca00078e02ff */
[----:B------:R-:W-:-:S13]  /*0e60*/  ISETP.GE.AND P0, PT, R13, R0, PT ;  /* 0x000000000d00720c */ /* 0x000fda0003f06270 */
[----:B--2---:R-:W-:Y:S05]  /*0e70*/  @!P0 BRA `(.L_x_11) ;  /* 0xfffffffc00648947 */ /* 0x004fea000383ffff */
[----:B------:R-:W-:Y:S05]  /*0e80*/  BSYNC.RECONVERGENT B0 ;  /* 0x0000000000007941 */ /* 0x000fea0003800200 */
.L_x_10:
[----:B------:R-:W-:Y:S01]  /*0e90*/  HFMA2 R11, -RZ, RZ, 0, 0 ;  /* 0x00000000ff0b7431 */ /* 0x000fe200000001ff */
[----:B------:R-:W-:Y:S06]  /*0ea0*/  BRA `(.L_x_8) ;  /* 0x0000001000a07947 */ /* 0x000fec0003800000 */
.L_x_9:
[----:B0-----:R-:W0:Y:S01]  /*0eb0*/  LDC.64 R8, c[0x0][0x3d0] ;  /* 0x0000f400ff087b82 */ /* 0x001e220000000a00 */
[----:B------:R-:W-:-:S07]  /*0ec0*/  ISETP.GT.AND P0, PT, R12, RZ, PT ;  /* 0x000000ff0c00720c */ /* 0x000fce0003f04270 */
[----:B-1----:R-:W1:Y:S06]  /*0ed0*/  LDC.64 R4, c[0x0][0x388] ;  /* 0x0000e200ff047b82 */ /* 0x002e6c0000000a00 */
[----:B------:R-:W-:Y:S05]  /*0ee0*/  @P0 BRA `(.L_x_12) ;  /* 0x0000000000ac0947 */ /* 0x000fea0003800000 */
[----:B------:R-:W-:Y:S01]  /*0ef0*/  BSSY.RECONVERGENT B0, `(.L_x_13) ;  /* 0x0000028000007945 */ /* 0x000fe20003800200 */
.L_x_14:
[----:B------:R-:W-:Y:S01]  /*0f00*/  IMAD R12, R6, R7, RZ ;  /* 0x00000007060c7224 */ /* 0x000fe200078e02ff */
[----:B------:R-:W-:-:S04]  /*0f10*/  IABS R14, R13 ;  /* 0x0000000d000e7213 */ /* 0x000fc80000000000 */
[-C--:B------:R-:W-:Y:S02]  /*0f20*/  IABS R11, R12.reuse ;  /* 0x0000000c000b7213 */ /* 0x080fe40000000000 */
[----:B------:R-:W-:Y:S02]  /*0f30*/  IABS R16, R12 ;  /* 0x0000000c00107213 */ /* 0x000fe40000000000 */
[----:B------:R-:W2:Y:S08]  /*0f40*/  I2F.RP R0, R11 ;  /* 0x0000000b00007306 */ /* 0x000eb00000209400 */
[----:B--2---:R-:W2:Y:S02]  /*0f50*/  MUFU.RCP R0, R0 ;  /* 0x0000000000007308 */ /* 0x004ea40000001000 */
[----:B--2---:R-:W-:-:S02]  /*0f60*/  VIADD R6, R0, 0xffffffe ;  /* 0x0ffffffe00067836 */ /* 0x004fc40000000000 */
[----:B------:R-:W-:-:S04]  /*0f70*/  IMAD.MOV R0, RZ, RZ, -R16 ;  /* 0x000000ffff007224 */ /* 0x000fc800078e0a10 */
[----:B------:R2:W3:Y:S02]  /*0f80*/  F2I.FTZ.U32.TRUNC.NTZ R7, R6 ;  /* 0x0000000600077305 */ /* 0x0004e4000021f000 */
[----:B--2---:R-:W-:Y:S02]  /*0f90*/  MOV R6, RZ ;  /* 0x000000ff00067202 */ /* 0x004fe40000000f00 */
[----:B---3--:R-:W-:-:S05]  /*0fa0*/  IADD3 R10, PT, PT, RZ, -R7, RZ ;  /* 0x80000007ff0a7210 */ /* 0x008fca0007ffe0ff */
        /* <DEDUP_REMOVED lines=23> */
[----:B------:R-:W-:Y:S01]  /*1120*/  IADD3 R13, PT, PT, R13, UR4, RZ ;  /* 0x000000040d0d7c10 */ /* 0x000fe2000fffe0ff */
[----:B---3--:R-:W-:-:S04]  /*1130*/  IMAD R19, R0, R7, RZ ;  /* 0x0000000700137224 */ /* 0x008fc800078e02ff */
[----:B----4-:R-:W-:-:S05]  /*1140*/  IMAD R0, R19, R6, RZ ;  /* 0x0000000613007224 */ /* 0x010fca00078e02ff */
[----:B------:R-:W-:-:S13]  /*1150*/  ISETP.GE.AND P0, PT, R13, R0, PT ;  /* 0x000000000d00720c */ /* 0x000fda0003f06270 */
[----:B--2---:R-:W-:Y:S05]  /*1160*/  @!P0 BRA `(.L_x_14) ;  /* 0xfffffffc00648947 */ /* 0x004fea000383ffff */
[----:B------:R-:W-:Y:S05]  /*1170*/  BSYNC.RECONVERGENT B0 ;  /* 0x0000000000007941 */ /* 0x000fea0003800200 */
.L_x_13:
[----:B------:R-:W-:Y:S01]  /*1180*/  IMAD.MOV.U32 R11, RZ, RZ, RZ ;  /* 0x000000ffff0b7224 */ /* 0x000fe200078e00ff */
[----:B------:R-:W-:Y:S06]  /*1190*/  BRA `(.L_x_8) ;  /* 0x0000000c00e47947 */ /* 0x000fec0003800000 */
.L_x_12:
[----:B------:R-:W2:Y:S01]  /*11a0*/  LDCU.64 UR6, c[0x0][0x3c0] ;  /* 0x00007800ff0677ac */ /* 0x000ea20008000a00 */
[----:B------:R-:W-:Y:S01]  /*11b0*/  BSSY.RECONVERGENT B0, `(.L_x_8) ;  /* 0x00000f7000007945 */ /* 0x000fe20003800200 */
[----:B0-----:R-:W-:Y:S01]  /*11c0*/  LOP3.LUT R9, R12, 0x7ffffff0, RZ, 0xc0, !PT ;  /* 0x7ffffff00c097812 */ /* 0x001fe200078ec0ff */
[----:B--2---:R-:W-:-:S04]  /*11d0*/  UIADD3 UR6, UP0, UPT, UR6, 0x20, URZ ;  /* 0x0000002006067890 */ /* 0x004fc8000ff1e0ff */
[----:B------:R-:W-:-:S12]  /*11e0*/  UIADD3.X UR7, UPT, UPT, URZ, UR7, URZ, UP0, !UPT ;  /* 0x00000007ff077290 */ /* 0x000fd800087fe4ff */
.L_x_22:
[----:B------:R-:W-:-:S05]  /*11f0*/  IMAD R0, R6, R7, RZ ;  /* 0x0000000706007224 */ /* 0x000fca00078e02ff */
[-C--:B-1----:R-:W-:Y:S02]  /*1200*/  IABS R5, R0.reuse ;  /* 0x0000000000057213 */ /* 0x082fe40000000000 */
[----:B------:R-:W-:Y:S02]  /*1210*/  IABS R10, R0 ;  /* 0x00000000000a7213 */ /* 0x000fe40000000000 */
[----:B------:R-:W0:Y:S03]  /*1220*/  I2F.RP R4, R5 ;  /* 0x0000000500047306 */ /* 0x000e260000209400 */
[----:B------:R-:W-:-:S05]  /*1230*/  IMAD.MOV R11, RZ, RZ, -R10 ;  /* 0x000000ffff0b7224 */ /* 0x000fca00078e0a0a */
[----:B0-----:R-:W0:Y:S02]  /*1240*/  MUFU.RCP R4, R4 ;  /* 0x0000000400047308 */ /* 0x001e240000001000 */
[----:B0-----:R-:W-:Y:S02]  /*1250*/  IADD3 R2, PT, PT, R4, 0xffffffe, RZ ;  /* 0x0ffffffe04027810 */ /* 0x001fe40007ffe0ff */
[----:B------:R-:W-:-:S04]  /*1260*/  IABS R4, R6 ;  /* 0x0000000600047213 */ /* 0x000fc80000000000 */
[----:B------:R0:W1:Y:S02]  /*1270*/  F2I.FTZ.U32.TRUNC.NTZ R3, R2 ;  /* 0x0000000200037305 */ /* 0x000064000021f000 */
[----:B0-----:R-:W-:Y:S02]  /*1280*/  HFMA2 R2, -RZ, RZ, 0, 0 ;  /* 0x00000000ff027431 */ /* 0x001fe400000001ff */
[----:B-1----:R-:W-:-:S04]  /*1290*/  IMAD.MOV R8, RZ, RZ, -R3 ;  /* 0x000000ffff087224 */ /* 0x002fc800078e0a03 */
[----:B------:R-:W-:Y:S01]  /*12a0*/  IMAD R7, R8, R5, RZ ;  /* 0x0000000508077224 */ /* 0x000fe200078e02ff */
[----:B------:R-:W-:-:S03]  /*12b0*/  IABS R8, R13 ;  /* 0x0000000d00087213 */ /* 0x000fc60000000000 */
[----:B------:R-:W-:Y:S02]  /*12c0*/  IMAD.HI.U32 R3, R3, R7, R2 ;  /* 0x0000000703037227 */ /* 0x000fe400078e0002 */
[----:B------:R-:W0:Y:S04]  /*12d0*/  I2F.RP R7, R4 ;  /* 0x0000000400077306 */ /* 0x000e280000209400 */
[----:B------:R-:W-:-:S04]  /*12e0*/  IMAD.HI.U32 R10, R3, R8, RZ ;  /* 0x00000008030a7227 */ /* 0x000fc800078e00ff */
[----:B------:R-:W-:Y:S01]  /*12f0*/  IMAD R2, R10, R11, R8 ;  /* 0x0000000b0a027224 */ /* 0x000fe200078e0208 */
[----:B------:R-:W-:Y:S01]  /*1300*/  IABS R8, R6 ;  /* 0x0000000600087213 */ /* 0x000fe20000000000 */
[----:B------:R-:W-:-:S03]  /*1310*/  IMAD.MOV.U32 R11, RZ, RZ, RZ ;  /* 0x000000ffff0b7224 */ /* 0x000fc600078e00ff */
[----:B------:R-:W-:Y:S01]  /*1320*/  ISETP.GT.U32.AND P1, PT, R5, R2, PT ;  /* 0x000000020500720c */ /* 0x000fe20003f24070 */
[----:B------:R-:W-:Y:S01]  /*1330*/  IMAD.MOV R8, RZ, RZ, -R8 ;  /* 0x000000ffff087224 */ /* 0x000fe200078e0a08 */
[----:B0-----:R-:W0:Y:S11]  /*1340*/  MUFU.RCP R7, R7 ;  /* 0x0000000700077308 */ /* 0x001e360000001000 */
[----:B------:R-:W-:-:S02]  /*1350*/  @!P1 IADD3 R2, PT, PT, R2, -R5, RZ ;  /* 0x8000000502029210 */ /* 0x000fc40007ffe0ff */
[----:B------:R-:W-:Y:S02]  /*1360*/  @!P1 IADD3 R10, PT, PT, R10, 0x1, RZ ;  /* 0x000000010a0a9810 */ /* 0x000fe40007ffe0ff */
[----:B------:R-:W-:Y:S02]  /*1370*/  ISETP.GE.U32.AND P0, PT, R2, R5, PT ;  /* 0x000000050200720c */ /* 0x000fe40003f06070 */
[----:B------:R-:W-:Y:S02]  /*1380*/  LOP3.LUT R2, R13, R0, RZ, 0x3c, !PT ;  /* 0x000000000d027212 */ /* 0x000fe400078e3cff */
[----:B------:R-:W-:Y:S02]  /*1390*/  ISETP.NE.AND P1, PT, R0, RZ, PT ;  /* 0x000000ff0000720c */ /* 0x000fe40003f25270 */
[----:B------:R-:W-:Y:S01]  /*13a0*/  ISETP.GE.AND P2, PT, R2, RZ, PT ;  /* 0x000000ff0200720c */ /* 0x000fe20003f46270 */
[----:B0-----:R-:W-:-:S04]  /*13b0*/  VIADD R2, R7, 0xffffffe ;  /* 0x0ffffffe07027836 */ /* 0x001fc80000000000 */
[----:B------:R0:W1:Y:S02]  /*13c0*/  F2I.FTZ.U32.TRUNC.NTZ R3, R2 ;  /* 0x0000000200037305 */ /* 0x000064000021f000 */
[----:B------:R-:W-:-:S06]  /*13d0*/  @P0 VIADD R10, R10, 0x1 ;  /* 0x000000010a0a0836 */ /* 0x000fcc0000000000 */
[----:B------:R-:W-:Y:S02]  /*13e0*/  @!P2 IADD3 R10, PT, PT, -R10, RZ, RZ ;  /* 0x000000ff0a0aa210 */ /* 0x000fe40007ffe1ff */
[----:B------:R-:W-:Y:S02]  /*13f0*/  @!P1 LOP3.LUT R10, RZ, R0, RZ, 0x33, !PT ;  /* 0x00000000ff0a9212 */ /* 0x000fe400078e33ff */
[----:B0-----:R-:W-:Y:S02]  /*1400*/  MOV R2, RZ ;  /* 0x000000ff00027202 */ /* 0x001fe40000000f00 */
[----:B------:R-:W-:Y:S01]  /*1410*/  IADD3 R5, PT, PT, -R10, RZ, RZ ;  /* 0x000000ff0a057210 */ /* 0x000fe20007ffe1ff */
[----:B-1----:R-:W-:-:S04]  /*1420*/  IMAD.MOV R7, RZ, RZ, -R3 ;  /* 0x000000ffff077224 */ /* 0x002fc800078e0a03 */
[----:B------:R-:W-:Y:S02]  /*1430*/  IMAD R17, R0, R5, R13 ;  /* 0x0000000500117224 */ /* 0x000fe400078e020d */
[----:B------:R-:W-:Y:S02]  /*1440*/  IMAD R5, R7, R4, RZ ;  /* 0x0000000407057224 */ /* 0x000fe400078e02ff */
[----:B------:R-:W-:Y:S01]  /*1450*/  HFMA2 R7, -RZ, RZ, 0, 0 ;  /* 0x00000000ff077431 */ /* 0x000fe200000001ff */
[----:B------:R-:W-:Y:S01]  /*1460*/  IABS R0, R17 ;  /* 0x0000001100007213 */ /* 0x000fe20000000000 */
[----:B------:R-:W-:-:S04]  /*1470*/  IMAD.HI.U32 R2, R3, R5, R2 ;  /* 0x0000000503027227 */ /* 0x000fc800078e0002 */
[----:B------:R-:W-:Y:S01]  /*1480*/  IMAD.MOV.U32 R3, RZ, RZ, R0 ;  /* 0x000000ffff037224 */ /* 0x000fe200078e0000 */
[----:B------:R-:W-:-:S03]  /*1490*/  MOV R0, R8 ;  /* 0x0000000800007202 */ /* 0x000fc60000000f00 */
[----:B------:R-:W-:-:S04]  /*14a0*/  IMAD.HI.U32 R8, R2, R3, RZ ;  /* 0x0000000302087227 */ /* 0x000fc800078e00ff */
[----:B------:R-:W-:Y:S01]  /*14b0*/  IMAD R3, R8, R0, R3 ;  /* 0x0000000008037224 */ /* 0x000fe200078e0203 */
[----:B------:R-:W-:-:S04]  /*14c0*/  LOP3.LUT R0, R17, R6, RZ, 0x3c, !PT ;  /* 0x0000000611007212 */ /* 0x000fc800078e3cff */
[----:B------:R-:W-:Y:S02]  /*14d0*/  ISETP.GT.U32.AND P1, PT, R4, R3, PT ;  /* 0x000000030400720c */ /* 0x000fe40003f24070 */
[----:B------:R-:W-:-:S11]  /*14e0*/  ISETP.GE.AND P2, PT, R0, RZ, PT ;  /* 0x000000ff0000720c */ /* 0x000fd60003f46270 */
[----:B------:R-:W-:Y:S01]  /*14f0*/  @!P1 IMAD.IADD R3, R3, 0x1, -R4 ;  /* 0x0000000103039824 */ /* 0x000fe200078e0a04 */
[----:B------:R-:W-:Y:S02]  /*1500*/  @!P1 IADD3 R8, PT, PT, R8, 0x1, RZ ;  /* 0x0000000108089810 */ /* 0x000fe40007ffe0ff */
[----:B------:R-:W-:Y:S02]  /*1510*/  ISETP.NE.AND P1, PT, R6, RZ, PT ;  /* 0x000000ff0600720c */ /* 0x000fe40003f25270 */
[----:B------:R-:W-:-:S13]  /*1520*/  ISETP.GE.U32.AND P0, PT, R3, R4, PT ;  /* 0x000000040300720c */ /* 0x000fda0003f06070 */
[----:B------:R-:W-:-:S05]  /*1530*/  @P0 VIADD R8, R8, 0x1 ;  /* 0x0000000108080836 */ /* 0x000fca0000000000 */
[----:B------:R-:W-:Y:S02]  /*1540*/  @!P2 IADD3 R8, PT, PT, -R8, RZ, RZ ;  /* 0x000000ff0808a210 */ /* 0x000fe40007ffe1ff */
[----:B------:R-:W-:-:S05]  /*1550*/  @!P1 LOP3.LUT R8, RZ, R6, RZ, 0x33, !PT ;  /* 0x00000006ff089212 */ /* 0x000fca00078e33ff */
[----:B------:R-:W-:-:S04]  /*1560*/  IMAD.MOV R3, RZ, RZ, -R8 ;  /* 0x000000ffff037224 */ /* 0x000fc800078e0a08 */
[----:B------:R-:W-:-:S07]  /*1570*/  IMAD R6, R6, R3, R17 ;  /* 0x0000000306067224 */ /* 0x000fce00078e0211 */
.L_x_21:
[----:B------:R-:W-:Y:S02]  /*1580*/  IMAD R3, R18, R10, R7 ;  /* 0x0000000a12037224 */ /* 0x000fe400078e0207 */
[----:B------:R-:W-:Y:S01]  /*1590*/  IMAD R4, R20, R7, R8 ;  /* 0x0000000714047224 */ /* 0x000fe200078e0208 */
[----:B------:R-:W-:Y:S01]  /*15a0*/  IADD3 R7, PT, PT, R7, 0x1, RZ ;  /* 0x0000000107077810 */ /* 0x000fe20007ffe0ff */
[----:B------:R-:W-:Y:S02]  /*15b0*/  IMAD.MOV.U32 R5, RZ, RZ, RZ ;  /* 0x000000ffff057224 */ /* 0x000fe400078e00ff */
[----:B------:R-:W-:Y:S01]  /*15c0*/  IMAD R2, R14, R3, RZ ;  /* 0x000000030e027224 */ /* 0x000fe200078e02ff */
[----:B------:R-:W-:-:S13]  /*15d0*/  ISETP.NE.AND P0, PT, R7, R18, PT ;  /* 0x000000120700720c */ /* 0x000fda0003f05270 */
.L_x_20:
[----:B------:R-:W-:Y:S01]  /*15e0*/  ISETP.GE.U32.AND P2, PT, R12, 0x10, PT ;  /* 0x000000100c00780c */ /* 0x000fe20003f46070 */
[----:B------:R-:W-:Y:S01]  /*15f0*/  IMAD.IADD R22, R4, 0x1, R5 ;  /* 0x0000000104167824 */ /* 0x000fe200078e0205 */
[----:B------:R-:W-:Y:S01]  /*1600*/  IADD3 R17, PT, PT, R2, R5, RZ ;  /* 0x0000000502117210 */ /* 0x000fe20007ffe0ff */
[----:B------:R-:W-:Y:S01]  /*1610*/  IMAD.MOV.U32 R3, RZ, RZ, RZ ;  /* 0x000000ffff037224 */ /* 0x000fe200078e00ff */
[----:B------:R-:W-:Y:S01]  /*1620*/  IADD3 R5, PT, PT, R5, 0x1, RZ ;  /* 0x0000000105057810 */ /* 0x000fe20007ffe0ff */
[----:B------:R-:W-:Y:S02]  /*1630*/  IMAD R22, R15, R22, R6 ;  /* 0x000000160f167224 */ /* 0x000fe400078e0206 */
[----:B------:R-:W-:Y:S01]  /*1640*/  IMAD R0, R12, R17, RZ ;  /* 0x000000110c007224 */ /* 0x000fe200078e02ff */
[----:B------:R-:W-:-:S05]  /*1650*/  ISETP.NE.AND P1, PT, R5, R14, PT ;  /* 0x0000000e0500720c */ /* 0x000fca0003f25270 */
[----:B------:R-:W-:Y:S08]  /*1660*/  @!P2 BRA `(.L_x_15) ;  /* 0x000000040000a947 */ /* 0x000ff00003800000 */
[----:B------:R-:W0:Y:S01]  /*1670*/  S2UR UR8, SR_CgaCtaId ;  /* 0x00000000000879c3 */ /* 0x000e220000008800 */
[----:B------:R-:W-:Y:S01]  /*1680*/  UMOV UR5, 0x400 ;  /* 0x0000040000057882 */ /* 0x000fe20000000000 */
[----:B------:R-:W-:Y:S01]  /*1690*/  IADD3 R19, PT, PT, -R9, RZ, RZ ;  /* 0x000000ff09137210 */ /* 0x000fe20007ffe1ff */
[----:B------:R-:W-:Y:S01]  /*16a0*/  IMAD.MOV.U32 R3, RZ, RZ, R22 ;  /* 0x000000ffff037224 */ /* 0x000fe200078e0016 */
[----:B0-----:R-:W-:-:S06]  /*16b0*/  ULEA UR5, UR8, UR5, 0x18 ;  /* 0x0000000508057291 */ /* 0x001fcc000f8ec0ff */
[----:B------:R-:W-:-:S04]  /*16c0*/  LEA R21, R0, UR5, 0x2 ;  /* 0x0000000500157c11 */ /* 0x000fc8000f8e10ff */
[----:B------:R-:W-:-:S07]  /*16d0*/  IADD3 R21, PT, PT, R21, 0x20, RZ ;  /* 0x0000002015157810 */ /* 0x000fce0007ffe0ff */
.L_x_16:
[----:B------:R-:W-:Y:S01]  /*16e0*/  MOV R17, UR7 ;  /* 0x0000000700117c02 */ /* 0x000fe20008000f00 */
[----:B------:R-:W-:Y:S01]  /*16f0*/  IMAD.U32 R16, RZ, RZ, UR6 ;  /* 0x00000006ff107e24 */ /* 0x000fe2000f8e00ff */
[----:B------:R-:W0:Y:S03]  /*1700*/  LDS R26, [R21+-0x20] ;  /* 0xffffe000151a7984 */ /* 0x000e260000000800 */
[----:B------:R-:W-:Y:S01]  /*1710*/  IMAD.WIDE R16, R3, 0x4, R16 ;  /* 0x0000000403107825 */ /* 0x000fe200078e0210 */
[----:B------:R-:W-:Y:S04]  /*1720*/  LDS R29, [R21+0x1c] ;  /* 0x00001c00151d7984 */ /* 0x000fe80000000800 */
[----:B------:R-:W0:Y:S04]  /*1730*/  LDG.E R25, desc[UR10][R16.64+-0x20] ;  /* 0xffffe00a10197981 */ /* 0x000e28000c1e1900 */
[----:B------:R-:W2:Y:S04]  /*1740*/  LDG.E R27, desc[UR10][R16.64+-0x1c] ;  /* 0xffffe40a101b7981 */ /* 0x000ea8000c1e1900 */
[----:B------:R-:W3:Y:S04]  /*1750*/  LDG.E R24, desc[UR10][R16.64+-0x18] ;  /* 0xffffe80a10187981 */ /* 0x000ee8000c1e1900 */
[----:B------:R-:W4:Y:S01]  /*1760*/  LDG.E R23, desc[UR10][R16.64+-0x14] ;  /* 0xffffec0a10177981 */ /* 0x000f22000c1e1900 */
[----:B0-----:R-:W-:-:S03]  /*1770*/  FFMA R25, R26, R25, R11 ;  /* 0x000000191a197223 */ /* 0x001fc6000000000b */
[----:B------:R-:W2:Y:S04]  /*1780*/  LDS R26, [R21+-0x1c] ;  /* 0xffffe400151a7984 */ /* 0x000ea80000000800 */
[----:B------:R-:W5:Y:S01]  /*1790*/  LDG.E R11, desc[UR10][R16.64+-0x10] ;  /* 0xfffff00a100b7981 */ /* 0x000f62000c1e1900 */
[----:B--2---:R-:W-:-:S03]  /*17a0*/  FFMA R25, R26, R27, R25 ;  /* 0x0000001b1a197223 */ /* 0x004fc60000000019 */
[----:B------:R-:W3:Y:S04]  /*17b0*/  LDS R26, [R21+-0x18] ;  /* 0xffffe800151a7984 */ /* 0x000ee80000000800 */
[----:B------:R-:W-:Y:S01]  /*17c0*/  LDS R27, [R21+-0x10] ;  /* 0xfffff000151b7984 */ /* 0x000fe20000000800 */
[----:B---3--:R-:W-:-:S03]  /*17d0*/  FFMA R26, R26, R24, R25 ;  /* 0x000000181a1a7223 */ /* 0x008fc60000000019 */
[----:B------:R-:W4:Y:S04]  /*17e0*/  LDS R25, [R21+-0x14] ;  /* 0xffffec0015197984 */ /* 0x000f280000000800 */
[----:B------:R-:W2:Y:S01]  /*17f0*/  LDG.E R24, desc[UR10][R16.64+-0xc] ;  /* 0xfffff40a10187981 */ /* 0x000ea2000c1e1900 */
[----:B----4-:R-:W-:-:S03]  /*1800*/  FFMA R26, R25, R23, R26 ;  /* 0x00000017191a7223 */ /* 0x010fc6000000001a */
[----:B------:R-:W3:Y:S04]  /*1810*/  LDG.E R25, desc[UR10][R16.64+-0x8] ;  /* 0xfffff80a10197981 */ /* 0x000ee8000c1e1900 */
[----:B------:R-:W4:Y:S01]  /*1820*/  LDG.E R23, desc[UR10][R16.64+-0x4] ;  /* 0xfffffc0a10177981 */ /* 0x000f22000c1e1900 */
[----:B-----5:R-:W-:-:S03]  /*1830*/  FFMA R11, R27, R11, R26 ;  /* 0x0000000b1b0b7223 */ /* 0x020fc6000000001a */
[----:B------:R-:W2:Y:S04]  /*1840*/  LDS R26, [R21+-0xc] ;  /* 0xfffff400151a7984 */ /* 0x000ea80000000800 */
[----:B------:R-:W3:Y:S01]  /*1850*/  LDS R27, [R21+-0x8] ;  /* 0xfffff800151b7984 */ /* 0x000ee20000000800 */
[----:B--2---:R-:W-:-:S03]  /*1860*/  FFMA R24, R26, R24, R11 ;  /* 0x000000181a187223 */ /* 0x004fc6000000000b */
[----:B------:R-:W2:Y:S01]  /*1870*/  LDG.E R11, desc[UR10][R16.64] ;  /* 0x0000000a100b7981 */ /* 0x000ea2000c1e1900 */
[----:B---3--:R-:W-:-:S03]  /*1880*/  FFMA R26, R27, R25, R24 ;  /* 0x000000191b1a7223 */ /* 0x008fc60000000018 */
[----:B------:R-:W4:Y:S04]  /*1890*/  LDS R25, [R21+-0x4] ;  /* 0xfffffc0015197984 */ /* 0x000f280000000800 */
[----:B------:R-:W3:Y:S04]  /*18a0*/  LDG.E R24, desc[UR10][R16.64+0x4] ;  /* 0x0000040a10187981 */ /* 0x000ee8000c1e1900 */
[----:B------:R-:W2:Y:S01]  /*18b0*/  LDS R27, [R21] ;  /* 0x00000000151b7984 */ /* 0x000ea20000000800 */
[----:B----4-:R-:W-:-:S03]  /*18c0*/  FFMA R26, R25, R23, R26 ;  /* 0x00000017191a7223 */ /* 0x010fc6000000001a */
[----:B------:R-:W4:Y:S04]  /*18d0*/  LDG.E R25, desc[UR10][R16.64+0x8] ;  /* 0x0000080a10197981 */ /* 0x000f28000c1e1900 */
[----:B------:R-:W5:Y:S01]  /*18e0*/  LDG.E R23, desc[UR10][R16.64+0xc] ;  /* 0x00000c0a10177981 */ /* 0x000f62000c1e1900 */
[----:B--2---:R-:W-:-:S03]  /*18f0*/  FFMA R11, R27, R11, R26 ;  /* 0x0000000b1b0b7223 */ /* 0x004fc6000000001a */
[----:B------:R-:W3:Y:S04]  /*1900*/  LDS R26, [R21+0x4] ;  /* 0x00000400151a7984 */ /* 0x000ee80000000800 */
[----:B------:R-:W4:Y:S01]  /*1910*/  LDS R27, [R21+0x8] ;  /* 0x00000800151b7984 */ /* 0x000f220000000800 */
[----:B---3--:R-:W-:-:S03]  /*1920*/  FFMA R24, R26, R24, R11 ;  /* 0x000000181a187223 */ /* 0x008fc6000000000b */
[----:B------:R-:W2:Y:S01]  /*1930*/  LDG.E R11, desc[UR10][R16.64+0x10] ;  /* 0x0000100a100b7981 */ /* 0x000ea2000c1e1900 */
[----:B----4-:R-:W-:-:S03]  /*1940*/  FFMA R26, R27, R25, R24 ;  /* 0x000000191b1a7223 */ /* 0x010fc60000000018 */
[----:B------:R-:W5:Y:S04]  /*1950*/  LDS R25, [R21+0xc] ;  /* 0x00000c0015197984 */ /* 0x000f680000000800 */
[----:B------:R-:W3:Y:S04]  /*1960*/  LDG.E R24, desc[UR10][R16.64+0x14] ;  /* 0x0000140a10187981 */ /* 0x000ee8000c1e1900 */
[----:B------:R-:W2:Y:S01]  /*1970*/  LDS R27, [R21+0x10] ;  /* 0x00001000151b7984 */ /* 0x000ea20000000800 */
[----:B-----5:R-:W-:-:S03]  /*1980*/  FFMA R26, R25, R23, R26 ;  /* 0x00000017191a7223 */ /* 0x020fc6000000001a */
[----:B------:R-:W4:Y:S04]  /*1990*/  LDG.E R23, desc[UR10][R16.64+0x18] ;  /* 0x0000180a10177981 */ /* 0x000f28000c1e1900 */
[----:B------:R-:W5:Y:S01]  /*19a0*/  LDG.E R25, desc[UR10][R16.64+0x1c] ;  /* 0x00001c0a10197981 */ /* 0x000f62000c1e1900 */
[----:B------:R-:W-:-:S05]  /*19b0*/  VIADD R19, R19, 0x10 ;  /* 0x0000001013137836 */ /* 0x000fca0000000000 */
[----:B------:R-:W-:Y:S01]  /*19c0*/  ISETP.NE.AND P2, PT, R19, RZ, PT ;  /* 0x000000ff1300720c */ /* 0x000fe20003f45270 */
[----:B------:R-:W-:Y:S02]  /*19d0*/  VIADD R3, R3, 0x10 ;  /* 0x0000001003037836 */ /* 0x000fe40000000000 */
[----:B--2---:R-:W-:Y:S02]  /*19e0*/  FFMA R11, R27, R11, R26 ;  /* 0x0000000b1b0b7223 */ /* 0x004fe4000000001a */
[----:B------:R-:W3:Y:S04]  /*19f0*/  LDS R26, [R21+0x14] ;  /* 0x00001400151a7984 */ /* 0x000ee80000000800 */
[----:B------:R0:W4:Y:S02]  /*1a00*/  LDS R27, [R21+0x18] ;  /* 0x00001800151b7984 */ /* 0x0001240000000800 */
[----:B0-----:R-:W-:Y:S01]  /*1a10*/  IADD3 R21, PT, PT, R21, 0x40, RZ ;  /* 0x0000004015157810 */ /* 0x001fe20007ffe0ff */
[----:B---3--:R-:W-:-:S04]  /*1a20*/  FFMA R24, R26, R24, R11 ;  /* 0x000000181a187223 */ /* 0x008fc8000000000b */
[----:B----4-:R-:W-:-:S04]  /*1a30*/  FFMA R24, R27, R23, R24 ;  /* 0x000000171b187223 */ /* 0x010fc80000000018 */
[----:B-----5:R-:W-:Y:S01]  /*1a40*/  FFMA R11, R29, R25, R24 ;  /* 0x000000191d0b7223 */ /* 0x020fe20000000018 */
[----:B------:R-:W-:Y:S06]  /*1a50*/  @P2 BRA `(.L_x_16) ;  /* 0xfffffffc00202947 */ /* 0x000fec000383ffff */
[----:B------:R-:W-:-:S07]  /*1a60*/  MOV R3, R9 ;  /* 0x0000000900037202 */ /* 0x000fce0000000f00 */
.L_x_15:
[----:B------:R-:W-:-:S04]  /*1a70*/  LOP3.LUT R16, R12, 0xf, RZ, 0xc0, !PT ;  /* 0x0000000f0c107812 */ /* 0x000fc800078ec0ff */
[----:B------:R-:W-:-:S13]  /*1a80*/  ISETP.NE.AND P2, PT, R16, RZ, PT ;  /* 0x000000ff1000720c */ /* 0x000fda0003f45270 */
[----:B------:R-:W-:Y:S05]  /*1a90*/  @!P2 BRA `(.L_x_17) ;  /* 0x000000040058a947 */ /* 0x000fea0003800000 */
[----:B------:R-:W-:-:S05]  /*1aa0*/  VIADD R16, R16, 0xffffffff ;  /* 0xffffffff10107836 */ /* 0x000fca0000000000 */
[----:B------:R-:W-:-:S13]  /*1ab0*/  ISETP.GE.U32.AND P2, PT, R16, 0x7, PT ;  /* 0x000000071000780c */ /* 0x000fda0003f46070 */
[----:B------:R-:W-:Y:S05]  /*1ac0*/  @!P2 BRA `(.L_x_18) ;  /* 0x000000000084a947 */ /* 0x000fea0003800000 */
[----:B------:R-:W0:Y:S01]  /*1ad0*/  LDC.64 R16, c[0x0][0x3c0] ;  /* 0x0000f000ff107b82 */ /* 0x000e220000000a00 */
[----:B------:R-:W-:-:S05]  /*1ae0*/  IADD3 R19, PT, PT, R22, R3, RZ ;  /* 0x0000000316137210 */ /* 0x000fca0007ffe0ff */
[----:B0-----:R-:W-:-:S05]  /*1af0*/  IMAD.WIDE R16, R19, 0x4, R16 ;  /* 0x0000000413107825 */ /* 0x001fca00078e0210 */
[----:B------:R-:W2:Y:S04]  /*1b00*/  LDG.E R23, desc[UR10][R16.64] ;  /* 0x0000000a10177981 */ /* 0x000ea8000c1e1900 */
[----:B------:R-:W3:Y:S04]  /*1b10*/  LDG.E R25, desc[UR10][R16.64+0x4] ;  /* 0x0000040a10197981 */ /* 0x000ee8000c1e1900 */
[----:B------:R-:W4:Y:S01]  /*1b20*/  LDG.E R21, desc[UR10][R16.64+0x8] ;  /* 0x0000080a10157981 */ /* 0x000f22000c1e1900 */
[----:B------:R-:W0:Y:S01]  /*1b30*/  S2UR UR8, SR_CgaCtaId ;  /* 0x00000000000879c3 */ /* 0x000e220000008800 */
[----:B------:R-:W-:Y:S01]  /*1b40*/  UMOV UR5, 0x400 ;  /* 0x0000040000057882 */ /* 0x000fe20000000000 */
[----:B------:R-:W-:Y:S01]  /*1b50*/  IMAD.IADD R19, R0, 0x1, R3 ;  /* 0x0000000100137824 */ /* 0x000fe200078e0203 */
[----:B0-----:R-:W-:-:S06]  /*1b60*/  ULEA UR5, UR8, UR5, 0x18 ;  /* 0x0000000508057291 */ /* 0x001fcc000f8ec0ff */
[----:B------:R-:W-:-:S05]  /*1b70*/  LEA R19, R19, UR5, 0x2 ;  /* 0x0000000513137c11 */ /* 0x000fca000f8e10ff */
[----:B------:R-:W2:Y:S04]  /*1b80*/  LDS R24, [R19] ;  /* 0x0000000013187984 */ /* 0x000ea80000000800 */
[----:B------:R-:W-:Y:S04]  /*1b90*/  LDS R27, [R19+0xc] ;  /* 0x00000c00131b7984 */ /* 0x000fe80000000800 */
[----:B------:R-:W-:Y:S01]  /*1ba0*/  LDS R29, [R19+0x1c] ;  /* 0x00001c00131d7984 */ /* 0x000fe20000000800 */
[----:B--2---:R-:W-:-:S03]  /*1bb0*/  FFMA R23, R24, R23, R11 ;  /* 0x0000001718177223 */ /* 0x004fc6000000000b */
[----:B------:R-:W3:Y:S04]  /*1bc0*/  LDS R24, [R19+0x4] ;  /* 0x0000040013187984 */ /* 0x000ee80000000800 */
[----:B------:R-:W2:Y:S01]  /*1bd0*/  LDG.E R11, desc[UR10][R16.64+0xc] ;  /* 0x00000c0a100b7981 */ /* 0x000ea2000c1e1900 */
[----:B---3--:R-:W-:-:S03]  /*1be0*/  FFMA R26, R24, R25, R23 ;  /* 0x00000019181a7223 */ /* 0x008fc60000000017 */
[----:B------:R-:W3:Y:S04]  /*1bf0*/  LDG.E R24, desc[UR10][R16.64+0x10] ;  /* 0x0000100a10187981 */ /* 0x000ee8000c1e1900 */
[----:B------:R-:W4:Y:S04]  /*1c00*/  LDS R25, [R19+0x8] ;  /* 0x0000080013197984 */ /* 0x000f280000000800 */
[----:B------:R-:W5:Y:S01]  /*1c10*/  LDG.E R23, desc[UR10][R16.64+0x14] ;  /* 0x0000140a10177981 */ /* 0x000f62000c1e1900 */
[----:B----4-:R-:W-:-:S03]  /*1c20*/  FFMA R26, R25, R21, R26 ;  /* 0x00000015191a7223 */ /* 0x010fc6000000001a */
[----:B------:R-:W4:Y:S04]  /*1c30*/  LDG.E R21, desc[UR10][R16.64+0x18] ;  /* 0x0000180a10157981 */ /* 0x000f28000c1e1900 */
[----:B------:R-:W4:Y:S01]  /*1c40*/  LDG.E R25, desc[UR10][R16.64+0x1c] ;  /* 0x00001c0a10197981 */ /* 0x000f22000c1e1900 */
[----:B------:R-:W-:Y:S01]  /*1c50*/  IADD3 R3, PT, PT, R3, 0x8, RZ ;  /* 0x0000000803037810 */ /* 0x000fe20007ffe0ff */
[----:B--2---:R-:W-:Y:S02]  /*1c60*/  FFMA R11, R27, R11, R26 ;  /* 0x0000000b1b0b7223 */ /* 0x004fe4000000001a */
[----:B------:R-:W3:Y:S04]  /*1c70*/  LDS R26, [R19+0x10] ;  /* 0x00001000131a7984 */ /* 0x000ee80000000800 */
[----:B------:R-:W5:Y:S01]  /*1c80*/  LDS R27, [R19+0x14] ;  /* 0x00001400131b7984 */ /* 0x000f620000000800 */
[----:B---3--:R-:W-:-:S03]  /*1c90*/  FFMA R24, R26, R24, R11 ;  /* 0x000000181a187223 */ /* 0x008fc6000000000b */
[----:B------:R-:W4:Y:S01]  /*1ca0*/  LDS R11, [R19+0x18] ;  /* 0x00001800130b7984 */ /* 0x000f220000000800 */
[----:B-----5:R-:W-:-:S04]  /*1cb0*/  FFMA R24, R27, R23, R24 ;  /* 0x000000171b187223 */ /* 0x020fc80000000018 */
[----:B----4-:R-:W-:-:S04]  /*1cc0*/  FFMA R24, R11, R21, R24 ;  /* 0x000000150b187223 */ /* 0x010fc80000000018 */
[----:B------:R-:W-:-:S07]  /*1cd0*/  FFMA R11, R29, R25, R24 ;  /* 0x000000191d0b7223 */ /* 0x000fce0000000018 */
.L_x_18:
[----:B------:R-:W-:-:S04]  /*1ce0*/  LOP3.LUT R16, R12, 0x7, RZ, 0xc0, !PT ;  /* 0x000000070c107812 */ /* 0x000fc800078ec0ff */
[----:B------:R-:W-:-:S13]  /*1cf0*/  ISETP.NE.AND P2, PT, R16, RZ, PT ;  /* 0x000000ff1000720c */ /* 0x000fda0003f45270 */
[----:B------:R-:W-:Y:S05]  /*1d00*/  @!P2 BRA `(.L_x_17) ;  /* 0x0000000000bca947 */ /* 0x000fea0003800000 */
[----:B------:R-:W-:-:S04]  /*1d10*/  IADD3 R16, PT, PT, R16, -0x1, RZ ;  /* 0xffffffff10107810 */ /* 0x000fc80007ffe0ff */
[----:B------:R-:W-:-:S13]  /*1d20*/  ISETP.GE.U32.AND P2, PT, R16, 0x3, PT ;  /* 0x000000031000780c */ /* 0x000fda0003f46070 */
[----:B------:R-:W-:Y:S05]  /*1d30*/  @!P2 BRA `(.L_x_19) ;  /* 0x000000000054a947 */ /* 0x000fea0003800000 */
[----:B------:R-:W0:Y:S01]  /*1d40*/  LDC.64 R16, c[0x0][0x3c0] ;  /* 0x0000f000ff107b82 */ /* 0x000e220000000a00 */
[----:B------:R-:W-:-:S04]  /*1d50*/  IMAD.IADD R19, R22, 0x1, R3 ;  /* 0x0000000116137824 */ /* 0x000fc800078e0203 */
[----:B0-----:R-:W-:-:S05]  /*1d60*/  IMAD.WIDE R16, R19, 0x4, R16 ;  /* 0x0000000413107825 */ /* 0x001fca00078e0210 */
[----:B------:R-:W2:Y:S04]  /*1d70*/  LDG.E R25, desc[UR10][R16.64] ;  /* 0x0000000a10197981 */ /* 0x000ea8000c1e1900 */
[----:B------:R-:W3:Y:S04]  /*1d80*/  LDG.E R21, desc[UR10][R16.64+0x4] ;  /* 0x0000040a10157981 */ /* 0x000ee8000c1e1900 */
[----:B------:R-:W4:Y:S04]  /*1d90*/  LDG.E R19, desc[UR10][R16.64+0x8] ;  /* 0x0000080a10137981 */ /* 0x000f28000c1e1900 */
[----:B------:R-:W5:Y:S01]  /*1da0*/  LDG.E R23, desc[UR10][R16.64+0xc] ;  /* 0x00000c0a10177981 */ /* 0x000f62000c1e1900 */
[----:B------:R-:W0:Y:S01]  /*1db0*/  S2UR UR8, SR_CgaCtaId ;  /* 0x00000000000879c3 */ /* 0x000e220000008800 */
[----:B------:R-:W-:Y:S01]  /*1dc0*/  UMOV UR5, 0x400 ;  /* 0x0000040000057882 */ /* 0x000fe20000000000 */
[----:B------:R-:W-:-:S02]  /*1dd0*/  IADD3 R24, PT, PT, R0, R3, RZ ;  /* 0x0000000300187210 */ /* 0x000fc40007ffe0ff */
[----:B------:R-:W-:Y:S01]  /*1de0*/  IADD3 R3, PT, PT, R3, 0x4, RZ ;  /* 0x0000000403037810 */ /* 0x000fe20007ffe0ff */
[----:B0-----:R-:W-:-:S06]  /*1df0*/  ULEA UR5, UR8, UR5, 0x18 ;  /* 0x0000000508057291 */ /* 0x001fcc000f8ec0ff */
[----:B------:R-:W-:-:S05]  /*1e00*/  LEA R24, R24, UR5, 0x2 ;  /* 0x0000000518187c11 */ /* 0x000fca000f8e10ff */
[----:B------:R-:W2:Y:S04]  /*1e10*/  LDS R26, [R24] ;  /* 0x00000000181a7984 */ /* 0x000ea80000000800 */
[----:B------:R-:W3:Y:S01]  /*1e20*/  LDS R27, [R24+0x4] ;  /* 0x00000400181b7984 */ /* 0x000ee20000000800 */
[----:B--2---:R-:W-:-:S03]  /*1e30*/  FFMA R26, R26, R25, R11 ;  /* 0x000000191a1a7223 */ /* 0x004fc6000000000b */
[----:B------:R-:W4:Y:S01]  /*1e40*/  LDS R11, [R24+0x8] ;  /* 0x00000800180b7984 */ /* 0x000f220000000800 */
[----:B---3--:R-:W-:-:S03]  /*1e50*/  FFMA R26, R27, R21, R26 ;  /* 0x000000151b1a7223 */ /* 0x008fc6000000001a */
[----:B------:R-:W5:Y:S01]  /*1e60*/  LDS R25, [R24+0xc] ;  /* 0x00000c0018197984 */ /* 0x000f620000000800 */
[----:B----4-:R-:W-:-:S04]  /*1e70*/  FFMA R26, R11, R19, R26 ;  /* 0x000000130b1a7223 */ /* 0x010fc8000000001a */
[----:B-----5:R-:W-:-:S07]  /*1e80*/  FFMA R11, R25, R23, R26 ;  /* 0x00000017190b7223 */ /* 0x020fce000000001a */
.L_x_19:
[----:B------:R-:W-:-:S04]  /*1e90*/  LOP3.LUT R23, R12, 0x3, RZ, 0xc0, !PT ;  /* 0x000000030c177812 */ /* 0x000fc800078ec0ff */
[----:B------:R-:W-:-:S13]  /*1ea0*/  ISETP.NE.AND P2, PT, R23, RZ, PT ;  /* 0x000000ff1700720c */ /* 0x000fda0003f45270 */
[----:B------:R-:W-:Y:S05]  /*1eb0*/  @!P2 BRA `(.L_x_17) ;  /* 0x000000000050a947 */ /* 0x000fea0003800000 */
[----:B------:R-:W0:Y:S01]  /*1ec0*/  LDC.64 R16, c[0x0][0x3c0] ;  /* 0x0000f000ff107b82 */ /* 0x000e220000000a00 */
[----:B------:R-:W-:-:S04]  /*1ed0*/  IMAD.IADD R19, R22, 0x1, R3 ;  /* 0x0000000116137824 */ /* 0x000fc800078e0203 */
[----:B0-----:R-:W-:-:S05]  /*1ee0*/  IMAD.WIDE R16, R19, 0x4, R16 ;  /* 0x0000000413107825 */ /* 0x001fca00078e0210 */
[----:B------:R-:W2:Y:S01]  /*1ef0*/  LDG.E R19, desc[UR10][R16.64] ;  /* 0x0000000a10137981 */ /* 0x000ea2000c1e1900 */
[----:B------:R-:W0:Y:S01]  /*1f00*/  S2UR UR8, SR_CgaCtaId ;  /* 0x00000000000879c3 */ /* 0x000e220000008800 */
[----:B------:R-:W-:Y:S01]  /*1f10*/  UMOV UR5, 0x400 ;  /* 0x0000040000057882 */ /* 0x000fe20000000000 */
[----:B------:R-:W-:Y:S02]  /*1f20*/  IADD3 R0, PT, PT, R0, R3, RZ ;  /* 0x0000000300007210 */ /* 0x000fe40007ffe0ff */
[----:B------:R-:W-:Y:S01]  /*1f30*/  ISETP.NE.AND P2, PT, R23, 0x1, PT ;  /* 0x000000011700780c */ /* 0x000fe20003f45270 */
[----:B0-----:R-:W-:-:S06]  /*1f40*/  ULEA UR5, UR8, UR5, 0x18 ;  /* 0x0000000508057291 */ /* 0x001fcc000f8ec0ff */
[----:B------:R-:W-:-:S05]  /*1f50*/  LEA R21, R0, UR5, 0x2 ;  /* 0x0000000500157c11 */ /* 0x000fca000f8e10ff */
[----:B------:R-:W2:Y:S02]  /*1f60*/  LDS R0, [R21] ;  /* 0x0000000015007984 */ /* 0x000ea40000000800 */
[----:B--2---:R-:W-:Y:S01]  /*1f70*/  FFMA R11, R0, R19, R11 ;  /* 0x00000013000b7223 */ /* 0x004fe2000000000b */
[----:B------:R-:W-:Y:S06]  /*1f80*/  @!P2 BRA `(.L_x_17) ;  /* 0x00000000001ca947 */ /* 0x000fec0003800000 */
[----:B------:R-:W-:Y:S01]  /*1f90*/  ISETP.NE.AND P2, PT, R23, 0x2, PT ;  /* 0x000000021700780c */ /* 0x000fe20003f45270 */
[----:B------:R-:W2:Y:S04]  /*1fa0*/  LDG.E R3, desc[UR10][R16.64+0x4] ;  /* 0x0000040a10037981 */ /* 0x000ea8000c1e1900 */
[----:B------:R-:W2:Y:S08]  /*1fb0*/  LDS R0, [R21+0x4] ;  /* 0x0000040015007984 */ /* 0x000eb00000000800 */
[----:B------:R-:W3:Y:S04]  /*1fc0*/  @P2 LDG.E R19, desc[UR10][R16.64+0x8] ;  /* 0x0000080a10132981 */ /* 0x000ee8000c1e1900 */
[----:B------:R-:W3:Y:S01]  /*1fd0*/  @P2 LDS R22, [R21+0x8] ;  /* 0x0000080015162984 */ /* 0x000ee20000000800 */
[----:B--2---:R-:W-:-:S04]  /*1fe0*/  FFMA R11, R0, R3, R11 ;  /* 0x00000003000b7223 */ /* 0x004fc8000000000b */
[----:B---3--:R-:W-:-:S07]  /*1ff0*/  @P2 FFMA R11, R22, R19, R11 ;  /* 0x00000013160b2223 */ /* 0x008fce000000000b */
.L_x_17:
[----:B------:R-:W-:Y:S05]  /*2000*/  @P1 BRA `(.L_x_20) ;  /* 0xfffffff400741947 */ /* 0x000fea000383ffff */
[----:B------:R-:W-:Y:S05]  /*2010*/  @P0 BRA `(.L_x_21) ;  /* 0xfffffff400580947 */ /* 0x000fea000383ffff */
[----:B------:R-:W0:Y:S08]  /*2020*/  LDC.64 R4, c[0x0][0x3d0] ;  /* 0x0000f400ff047b82 */ /* 0x000e300000000a00 */
[----:B------:R-:W1:Y:S01]  /*2030*/  LDC.64 R16, c[0x0][0x388] ;  /* 0x0000e200ff107b82 */ /* 0x000e620000000a00 */
[----:B0-----:R-:W-:-:S06]  /*2040*/  IMAD.WIDE R4, R10, 0x4, R4 ;  /* 0x000000040a047825 */ /* 0x001fcc00078e0204 */
[----:B------:R-:W2:Y:S01]  /*2050*/  LDG.E R4, desc[UR10][R4.64] ;  /* 0x0000000a04047981 */ /* 0x000ea2000c1e1900 */
[----:B------:R-:W0:Y:S01]  /*2060*/  LDC.64 R2, c[0x0][0x3a8] ;  /* 0x0000ea00ff027b82 */ /* 0x000e220000000a00 */
[----:B-1----:R-:W-:-:S04]  /*2070*/  IMAD.WIDE R16, R13, 0x4, R16 ;  /* 0x000000040d107825 */ /* 0x002fc800078e0210 */
[----:B--2---:R-:W-:-:S05]  /*2080*/  FADD R19, R11, R4 ;  /* 0x000000040b137221 */ /* 0x004fca0000000000 */
[----:B------:R2:W-:Y:S04]  /*2090*/  STG.E desc[UR10][R16.64], R19 ;  /* 0x0000001310007986 */ /* 0x0005e8000c10190a */
[----:B0-----:R-:W3:Y:S04]  /*20a0*/  LDG.E R0, desc[UR10][R2.64+0x4] ;  /* 0x0000040a02007981 */ /* 0x001ee8000c1e1900 */
        /* <DEDUP_REMOVED lines=8> */
.L_x_8:
[----:B------:R-:W0:Y:S01]  /*2130*/  S2R R0, SR_TID.X ;  /* 0x0000000000007919 */ /* 0x000e220000002100 */
[----:B------:R-:W1:Y:S01]  /*2140*/  S2UR UR8, SR_CgaCtaId ;  /* 0x00000000000879c3 */ /* 0x000e620000008800 */
[----:B------:R-:W-:Y:S02]  /*2150*/  UMOV UR5, 0x400 ;  /* 0x0000040000057882 */ /* 0x000fe40000000000 */
[----:B------:R-:W-:-:S04]  /*2160*/  UIADD3 UR5, UPT, UPT, UR5, 0x240, URZ ;  /* 0x0000024005057890 */ /* 0x000fc8000fffe0ff */
[----:B-1----:R-:W-:-:S06]  /*2170*/  ULEA UR5, UR8, UR5, 0x18 ;  /* 0x0000000508057291 */ /* 0x002fcc000f8ec0ff */
[----:B0-----:R-:W-:-:S05]  /*2180*/  LEA R0, R0, UR5, 0x2 ;  /* 0x0000000500007c11 */ /* 0x001fca000f8e10ff */
[----:B------:R-:W-:Y:S01]  /*2190*/  STS [R0], R11 ;  /* 0x0000000b00007388 */ /* 0x000fe20000000800 */
[----:B------:R-:W-:Y:S05]  /*21a0*/  EXIT ;  /* 0x000000000000794d */ /* 0x000fea0003800000 */
.L_x_23:
[----:B------:R-:W-:-:S00]  /*21b0*/  BRA `(.L_x_23) ;  /* 0xfffffffc00fc7947 */ /* 0x000fc0000383ffff */
[----:B------:R-:W-:-:S00]  /*21c0*/  NOP ;  /* 0x0000000000007918 */ /* 0x000fc00000000000 */
        /* <DEDUP_REMOVED lines=11> */
.L_x_72:


//--------------------- .text.Conv2db             --------------------------
	.section	.text.Conv2db,"ax",@progbits
	.align	128
        .global         Conv2db
        .type           Conv2db,@function
        .size           Conv2db,(.L_x_73 - Conv2db)
        .other          Conv2db,@"STO_CUDA_ENTRY STV_DEFAULT"
Conv2db:
.text.Conv2db:
        /* <DEDUP_REMOVED lines=41> */
.L_x_28:
        /* <DEDUP_REMOVED lines=77> */
.L_x_27:
[----:B------:R-:W-:Y:S05]  /*0760*/  BSYNC.RECONVERGENT B1 ;  /* 0x0000000000017941 */ /* 0x000fea0003800200 */
.L_x_26:
[----:B-----5:R0:W-:Y:S04]  /*0770*/  STG.E desc[UR10][R4.64], R7 ;  /* 0x0000000704007986 */ /* 0x0201e8000c10190a */
[----:B------:R-:W2:Y:S01]  /*0780*/  LDG.E R9, desc[UR10][R2.64] ;  /* 0x0000000a02097981 */ /* 0x000ea2000c1e1900 */
[----:B------:R-:W-:Y:S01]  /*0790*/  IADD3 R11, PT, PT, R10, R11, RZ ;  /* 0x0000000b0a0b7210 */ /* 0x000fe20007ffe0ff */
[----:B--2---:R-:W-:-:S05]  /*07a0*/  IMAD R0, R18, R9, RZ ;  /* 0x0000000912007224 */ /* 0x004fca00078e02ff */
[----:B------:R-:W-:-:S13]  /*07b0*/  ISETP.GE.AND P0, PT, R11, R0, PT ;  /* 0x000000000b00720c */ /* 0x000fda0003f06270 */
[----:B0-----:R-:W-:Y:S05]  /*07c0*/  @!P0 BRA `(.L_x_28) ;  /* 0xfffffff800b08947 */ /* 0x001fea000383ffff */
.L_x_25:
[----:B------:R-:W-:Y:S05]  /*07d0*/  BSYNC.RECONVERGENT B0 ;  /* 0x0000000000007941 */ /* 0x000fea0003800200 */
.L_x_24:
        /* <DEDUP_REMOVED lines=20> */
.L_x_31:
        /* <DEDUP_REMOVED lines=40> */
.L_x_30:
[----:B------:R-:W-:Y:S01]  /*0ba0*/  IMAD.MOV.U32 R11, RZ, RZ, RZ ;  /* 0x000000ffff0b7224 */ /* 0x000fe200078e00ff */
[----:B------:R-:W-:Y:S06]  /*0bb0*/  BRA `(.L_x_32) ;  /* 0x00000014005c7947 */ /* 0x000fec0003800000 */
.L_x_29:
[----:B------:R-:W0:Y:S01]  /*0bc0*/  LDC.64 R8, c[0x0][0x3d0] ;  /* 0x0000f400ff087b82 */ /* 0x000e220000000a00 */
[----:B-----5:R-:W-:-:S07]  /*0bd0*/  ISETP.GT.AND P0, PT, R14, RZ, PT ;  /* 0x000000ff0e00720c */ /* 0x020fce0003f04270 */
[----:B------:R-:W1:Y:S06]  /*0be0*/  LDC.64 R4, c[0x0][0x388] ;  /* 0x0000e200ff047b82 */ /* 0x000e6c0000000a00 */
[----:B------:R-:W-:Y:S05]  /*0bf0*/  @P0 BRA `(.L_x_33) ;  /* 0x0000000000ac0947 */ /* 0x000fea0003800000 */
[----:B------:R-:W-:Y:S01]  /*0c00*/  BSSY.RECONVERGENT B0, `(.L_x_34) ;  /* 0x0000028000007945 */ /* 0x000fe20003800200 */
.L_x_35:
        /* <DEDUP_REMOVED lines=40> */
.L_x_34:
[----:B------:R-:W-:Y:S01]  /*0e90*/  HFMA2 R11, -RZ, RZ, 0, 0 ;  /* 0x00000000ff0b7431 */ /* 0x000fe200000001ff */
[----:B------:R-:W-:Y:S06]  /*0ea0*/  BRA `(.L_x_32) ;  /* 0x0000001000a07947 */ /* 0x000fec0003800000 */
.L_x_33:
[----:B0-----:R-:W0:Y:S01]  /*0eb0*/  LDC.64 R8, c[0x0][0x3d0] ;  /* 0x0000f400ff087b82 */ /* 0x001e220000000a00 */
[----:B------:R-:W-:-:S07]  /*0ec0*/  ISETP.GT.AND P0, PT, R12, RZ, PT ;  /* 0x000000ff0c00720c */ /* 0x000fce0003f04270 */
[----:B-1----:R-:W1:Y:S06]  /*0ed0*/  LDC.64 R4, c[0x0][0x388] ;  /* 0x0000e200ff047b82 */ /* 0x002e6c0000000a00 */
[----:B------:R-:W-:Y:S05]  /*0ee0*/  @P0 BRA `(.L_x_36) ;  /* 0x0000000000ac0947 */ /* 0x000fea0003800000 */
[----:B------:R-:W-:Y:S01]  /*0ef0*/  BSSY.RECONVERGENT B0, `(.L_x_37) ;  /* 0x0000028000007945 */ /* 0x000fe20003800200 */
.L_x_38:
        /* <DEDUP_REMOVED lines=40> */
.L_x_37:
[----:B------:R-:W-:Y:S01]  /*1180*/  IMAD.MOV.U32 R11, RZ, RZ, RZ ;  /* 0x000000ffff0b7224 */ /* 0x000fe200078e00ff */
[----:B------:R-:W-:Y:S06]  /*1190*/  BRA `(.L_x_32) ;  /* 0x0000000c00e47947 */ /* 0x000fec0003800000 */
.L_x_36:
[----:B------:R-:W2:Y:S01]  /*11a0*/  LDCU.64 UR6, c[0x0][0x3c0] ;  /* 0x00007800ff0677ac */ /* 0x000ea20008000a00 */
[----:B------:R-:W-:Y:S01]  /*11b0*/  BSSY.RECONVERGENT B0, `(.L_x_32) ;  /* 0x00000f7000007945 */ /* 0x000fe20003800200 */
[----:B0-----:R-:W-:Y:S01]  /*11c0*/  LOP3.LUT R9, R12, 0x7ffffff0, RZ, 0xc0, !PT ;  /* 0x7ffffff00c097812 */ /* 0x001fe200078ec0ff */
[----:B--2---:R-:W-:-:S04]  /*11d0*/  UIADD3 UR6, UP0, UPT, UR6, 0x20, URZ ;  /* 0x0000002006067890 */ /* 0x004fc8000ff1e0ff */
[----:B------:R-:W-:-:S12]  /*11e0*/  UIADD3.X UR7, UPT, UPT, URZ, UR7, URZ, UP0, !UPT ;  /* 0x00000007ff077290 */ /* 0x000fd800087fe4ff */
.L_x_46:
        /* <DEDUP_REMOVED lines=57> */
.L_x_45:
[----:B------:R-:W-:Y:S02]  /*1580*/  IMAD R3, R18, R10, R7 ;  /* 0x0000000a12037224 */ /* 0x000fe400078e0207 */
[----:B------:R-:W-:Y:S01]  /*1590*/  IMAD R4, R20, R7, R8 ;  /* 0x0000000714047224 */ /* 0x000fe200078e0208 */
[----:B------:R-:W-:Y:S01]  /*15a0*/  IADD3 R7, PT, PT, R7, 0x1, RZ ;  /* 0x0000000107077810 */ /* 0x000fe20007ffe0ff */
[----:B------:R-:W-:Y:S02]  /*15b0*/  IMAD.MOV.U32 R5, RZ, RZ, RZ ;  /* 0x000000ffff057224 */ /* 0x000fe400078e00ff */
[----:B------:R-:W-:Y:S01]  /*15c0*/  IMAD R2, R14, R3, RZ ;  /* 0x000000030e027224 */ /* 0x000fe200078e02ff */
[----:B------:R-:W-:-:S13]  /*15d0*/  ISETP.NE.AND P0, PT, R7, R18, PT ;  /* 0x000000120700720c */ /* 0x000fda0003f05270 */
.L_x_44:
        /* <DEDUP_REMOVED lines=16> */
.L_x_40:
        /* <DEDUP_REMOVED lines=57> */
.L_x_39:
        /* <DEDUP_REMOVED lines=39> */
.L_x_42:
        /* <DEDUP_REMOVED lines=27> */
.L_x_43:
        /* <DEDUP_REMOVED lines=23> */
.L_x_41:
        /* <DEDUP_REMOVED lines=19> */
.L_x_32:
        /* <DEDUP_REMOVED lines=8> */
.L_x_47:
        /* <DEDUP_REMOVED lines=13> */
.L_x_73:


//--------------------- .text.Conv2d              --------------------------
	.section	.text.Conv2d,"ax",@progbits
	.align	128
        .global         Conv2d
        .type           Conv2d,@function
        .size           Conv2d,(.L_x_74 - Conv2d)
        .other          Conv2d,@"STO_CUDA_ENTRY STV_DEFAULT"
Conv2d:
.text.Conv2d:
        /* <DEDUP_REMOVED lines=10> */
[----:B------:R3:W4:Y:S01]  /*00a0*/  @!P0 LDG.E R6, desc[UR10][R6.64] ;  /* 0x0000000a06068981 */ /* 0x000722000c1e1900 */
        /* <DEDUP_REMOVED lines=30> */
.L_x_52:
[----:B------:R-:W-:Y:S01]  /*0290*/  IABS R8, R3 ;  /* 0x0000000300087213 */ /* 0x000fe20000000000 */
[----:B------:R-:W-:Y:S01]  /*02a0*/  BSSY.RECONVERGENT B1, `(.L_x_50) ;  /* 0x000004c000017945 */ /* 0x000fe20003800200 */
[-C--:B------:R-:W-:Y:S01]  /*02b0*/  IABS R6, R19.reuse ;  /* 0x0000001300067213 */ /* 0x080fe20000000000 */
[----:B------:R-:W-:Y:S01]  /*02c0*/  HFMA2 R27, -RZ, RZ, 0, 0 ;  /* 0x00000000ff1b7431 */ /* 0x000fe200000001ff */
[----:B------:R-:W0:Y:S01]  /*02d0*/  I2F.RP R11, R8 ;  /* 0x00000008000b7306 */ /* 0x000e220000209400 */
[----:B------:R-:W-:Y:S02]  /*02e0*/  IABS R9, R14 ;  /* 0x0000000e00097213 */ /* 0x000fe40000000000 */
[----:B------:R-:W-:Y:S01]  /*02f0*/  IMAD.MOV R6, RZ, RZ, -R6 ;  /* 0x000000ffff067224 */ /* 0x000fe200078e0a06 */
[----:B------:R-:W-:Y:S02]  /*0300*/  IABS R12, R19 ;  /* 0x00000013000c7213 */ /* 0x000fe40000000000 */
[----:B------:R-:W-:Y:S01]  /*0310*/  IMAD.HI.U32 R21, R10, R9, RZ ;  /* 0x000000090a157227 */ /* 0x000fe200078e00ff */
[----:B------:R-:W-:-:S02]  /*0320*/  ISETP.GE.AND P3, PT, R14, RZ, PT ;  /* 0x000000ff0e00720c */ /* 0x000fc40003f66270 */
[----:B------:R-:W-:Y:S01]  /*0330*/  ISETP.NE.AND P2, PT, R19, RZ, PT ;  /* 0x000000ff1300720c */ /* 0x000fe20003f45270 */
[----:B------:R-:W-:Y:S01]  /*0340*/  IMAD R9, R21, R6, R9 ;  /* 0x0000000615097224 */ /* 0x000fe200078e0209 */
[----:B------:R-:W-:Y:S01]  /*0350*/  LOP3.LUT R22, RZ, R19, RZ, 0x33, !PT ;  /* 0x00000013ff167212 */ /* 0x000fe200078e33ff */
[----:B0-----:R-:W0:Y:S03]  /*0360*/  MUFU.RCP R11, R11 ;  /* 0x0000000b000b7308 */ /* 0x001e260000001000 */
[----:B------:R-:W-:-:S13]  /*0370*/  ISETP.GT.U32.AND P1, PT, R20, R9, PT ;  /* 0x000000091400720c */ /* 0x000fda0003f24070 */
[----:B------:R-:W-:Y:S01]  /*0380*/  @!P1 IMAD.IADD R9, R9, 0x1, -R12 ;  /* 0x0000000109099824 */ /* 0x000fe200078e0a0c */
[----:B0-----:R-:W-:-:S04]  /*0390*/  IADD3 R7, PT, PT, R11, 0xffffffe, RZ ;  /* 0x0ffffffe0b077810 */ /* 0x001fc80007ffe0ff */
[-C--:B------:R-:W-:Y:S02]  /*03a0*/  ISETP.GT.U32.AND P0, PT, R20, R9.reuse, PT ;  /* 0x000000091400720c */ /* 0x080fe40003f04070 */
[----:B------:R-:W-:Y:S01]  /*03b0*/  IADD3 R6, PT, PT, R9, -R12, RZ ;  /* 0x8000000c09067210 */ /* 0x000fe20007ffe0ff */
[----:B------:R-:W0:Y:S03]  /*03c0*/  F2I.FTZ.U32.TRUNC.NTZ R7, R7 ;  /* 0x0000000700077305 */ /* 0x000e26000021f000 */
[----:B------:R-:W-:Y:S01]  /*03d0*/  SEL R11, R6, R9, !P0 ;  /* 0x00000009060b7207 */ /* 0x000fe20004000000 */
[----:B------:R-:W-:-:S03]  /*03e0*/  IMAD.MOV.U32 R6, RZ, RZ, RZ ;  /* 0x000000ffff067224 */ /* 0x000fc600078e00ff */
[----:B------:R-:W-:-:S04]  /*03f0*/  @!P3 IADD3 R11, PT, PT, -R11, RZ, RZ ;  /* 0x000000ff0b0bb210 */ /* 0x000fc80007ffe1ff */
[----:B------:R-:W-:Y:S02]  /*0400*/  SEL R24, R22, R11, !P2 ;  /* 0x0000000b16187207 */ /* 0x000fe40005000000 */
[----:B------:R-:W-:Y:S01]  /*0410*/  IABS R11, R3 ;  /* 0x00000003000b7213 */ /* 0x000fe20000000000 */
[----:B0-----:R-:W-:-:S03]  /*0420*/  IMAD.MOV R23, RZ, RZ, -R7 ;  /* 0x000000ffff177224 */ /* 0x001fc600078e0a07 */
[----:B------:R-:W-:Y:S01]  /*0430*/  IADD3 R26, PT, PT, RZ, -R11, RZ ;  /* 0x8000000bff1a7210 */ /* 0x000fe20007ffe0ff */
[----:B------:R-:W-:-:S04]  /*0440*/  IMAD R23, R23, R8, RZ ;  /* 0x0000000817177224 */ /* 0x000fc800078e02ff */
[----:B------:R-:W-:Y:S01]  /*0450*/  IMAD.HI.U32 R6, R7, R23, R6 ;  /* 0x0000001707067227 */ /* 0x000fe200078e0006 */
[----:B------:R-:W-:-:S05]  /*0460*/  IABS R7, R24 ;  /* 0x0000001800077213 */ /* 0x000fca0000000000 */
[----:B------:R-:W-:Y:S01]  /*0470*/  IMAD.HI.U32 R25, R6, R7, RZ ;  /* 0x0000000706197227 */ /* 0x000fe200078e00ff */
[----:B------:R-:W-:-:S03]  /*0480*/  LOP3.LUT R6, R24, R3, RZ, 0x3c, !PT ;  /* 0x0000000318067212 */ /* 0x000fc600078e3cff */
[----:B------:R-:W-:Y:S01]  /*0490*/  IMAD R7, R25, R26, R7 ;  /* 0x0000001a19077224 */ /* 0x000fe200078e0207 */
[----:B------:R-:W-:-:S04]  /*04a0*/  ISETP.GE.AND P3, PT, R6, RZ, PT ;  /* 0x000000ff0600720c */ /* 0x000fc80003f66270 */
[----:B------:R-:W-:-:S13]  /*04b0*/  ISETP.GT.U32.AND P4, PT, R8, R7, PT ;  /* 0x000000070800720c */ /* 0x000fda0003f84070 */
[----:B------:R-:W-:Y:S01]  /*04c0*/  @!P4 IMAD.IADD R7, R7, 0x1, -R8 ;  /* 0x000000010707c824 */ /* 0x000fe200078e0a08 */
[----:B------:R-:W-:Y:S02]  /*04d0*/  @!P4 IADD3 R25, PT, PT, R25, 0x1, RZ ;  /* 0x000000011919c810 */ /* 0x000fe40007ffe0ff */
[----:B------:R-:W-:Y:S02]  /*04e0*/  ISETP.NE.AND P4, PT, R3, RZ, PT ;  /* 0x000000ff0300720c */ /* 0x000fe40003f85270 */
[----:B------:R-:W-:Y:S02]  /*04f0*/  ISETP.GE.U32.AND P0, PT, R7, R8, PT ;  /* 0x000000080700720c */ /* 0x000fe40003f06070 */
[----:B------:R-:W0:Y:S11]  /*0500*/  LDC.64 R6, c[0x0][0x3c0] ;  /* 0x0000f000ff067b82 */ /* 0x000e360000000a00 */
[----:B------:R-:W-:-:S05]  /*0510*/  @P0 VIADD R25, R25, 0x1 ;  /* 0x0000000119190836 */ /* 0x000fca0000000000 */
[----:B------:R-:W-:Y:S02]  /*0520*/  @!P3 IADD3 R25, PT, PT, -R25, RZ, RZ ;  /* 0x000000ff1919b210 */ /* 0x000fe40007ffe1ff */
[----:B------:R-:W-:-:S05]  /*0530*/  @!P4 LOP3.LUT R25, RZ, R3, RZ, 0x33, !PT ;  /* 0x00000003ff19c212 */ /* 0x000fca00078e33ff */
[----:B------:R-:W-:Y:S02]  /*0540*/  IMAD.MOV R23, RZ, RZ, -R25 ;  /* 0x000000ffff177224 */ /* 0x000fe400078e0a19 */
[----:B0-----:R-:W-:-:S04]  /*0550*/  IMAD.WIDE R6, R14, 0x4, R6 ;  /* 0x000000040e067825 */ /* 0x001fc800078e0206 */
[----:B------:R-:W-:-:S05]  /*0560*/  IMAD R23, R3, R23, R24 ;  /* 0x0000001703177224 */ /* 0x000fca00078e0218 */
        /* <DEDUP_REMOVED lines=9> */
[----:B------:R-:W-:Y:S01]  /*0600*/  LOP3.LUT R8, R14, R19, RZ, 0x3c, !PT ;  /* 0x000000130e087212 */ /* 0x000fe200078e3cff */
[----:B------:R-:W-:Y:S01]  /*0610*/  IMAD.IADD R25, R25, 0x1, -R18 ;  /* 0x0000000119197824 */ /* 0x000fe200078e0a12 */
[----:B------:R-:W-:-:S02]  /*0620*/  @!P1 IADD3 R21, PT, PT, R21, 0x1, RZ ;  /* 0x0000000115159810 */ /* 0x000fc40007ffe0ff */
[----:B------:R-:W-:Y:S02]  /*0630*/  ISETP.GE.U32.AND P0, PT, R9, R20, PT ;  /* 0x000000140900720c */ /* 0x000fe40003f06070 */
[----:B------:R-:W-:Y:S02]  /*0640*/  ISETP.GE.AND P3, PT, R8, RZ, PT ;  /* 0x000000ff0800720c */ /* 0x000fe40003f66270 */
[----:B------:R-:W0:Y:S01]  /*0650*/  LDC.64 R8, c[0x0][0x380] ;  /* 0x0000e000ff087b82 */ /* 0x000e220000000a00 */
[----:B------:R-:W-:-:S08]  /*0660*/  IADD3 R23, PT, PT, -R16, R23, RZ ;  /* 0x0000001710177210 */ /* 0x000fd00007ffe1ff */
[----:B------:R-:W-:-:S05]  /*0670*/  @P0 VIADD R21, R21, 0x1 ;  /* 0x0000000115150836 */ /* 0x000fca0000000000 */
[----:B------:R-:W-:-:S04]  /*0680*/  @!P3 IADD3 R21, PT, PT, -R21, RZ, RZ ;  /* 0x000000ff1515b210 */ /* 0x000fc80007ffe1ff */
[----:B------:R-:W-:-:S05]  /*0690*/  SEL R21, R22, R21, !P2 ;  /* 0x0000001516157207 */ /* 0x000fca0005000000 */
[----:B--2---:R-:W-:-:S04]  /*06a0*/  IMAD R21, R24, R21, R25 ;  /* 0x0000001518157224 */ /* 0x004fc800078e0219 */
[----:B---3--:R-:W-:-:S04]  /*06b0*/  IMAD R21, R26, R21, R23 ;  /* 0x000000151a157224 */ /* 0x008fc800078e0217 */
[----:B0-----:R-:W-:-:S05]  /*06c0*/  IMAD.WIDE R8, R21, 0x4, R8 ;  /* 0x0000000415087825 */ /* 0x001fca00078e0208 */
[----:B------:R0:W5:Y:S01]  /*06d0*/  LDG.E R27, desc[UR10][R8.64] ;  /* 0x0000000a081b7981 */ /* 0x000162000c1e1900 */
[----:B------:R-:W1:Y:S01]  /*06e0*/  I2F.RP R21, R12 ;  /* 0x0000000c00157306 */ /* 0x000e620000209400 */
[----:B------:R-:W-:-:S07]  /*06f0*/  IMAD.MOV.U32 R10, RZ, RZ, RZ ;  /* 0x000000ffff0a7224 */ /* 0x000fce00078e00ff */
[----:B-1----:R-:W1:Y:S02]  /*0700*/  MUFU.RCP R21, R21 ;  /* 0x0000001500157308 */ /* 0x002e640000001000 */
[----:B-1----:R-:W-:-:S06]  /*0710*/  VIADD R11, R21, 0xffffffe ;  /* 0x0ffffffe150b7836 */ /* 0x002fcc0000000000 */
[----:B------:R-:W1:Y:S02]  /*0720*/  F2I.FTZ.U32.TRUNC.NTZ R11, R11 ;  /* 0x0000000b000b7305 */ /* 0x000e64000021f000 */
[----:B-1----:R-:W-:-:S05]  /*0730*/  IADD3 R23, PT, PT, RZ, -R11, RZ ;  /* 0x8000000bff177210 */ /* 0x002fca0007ffe0ff */
[----:B------:R-:W-:-:S04]  /*0740*/  IMAD R23, R23, R12, RZ ;  /* 0x0000000c17177224 */ /* 0x000fc800078e02ff */
[----:B0-----:R-:W-:-:S07]  /*0750*/  IMAD.HI.U32 R10, R11, R23, R10 ;  /* 0x000000170b0a7227 */ /* 0x001fce00078e000a */
.L_x_51:
[----:B------:R-:W-:Y:S05]  /*0760*/  BSYNC.RECONVERGENT B1 ;  /* 0x0000000000017941 */ /* 0x000fea0003800200 */
.L_x_50:
[----:B-----5:R0:W-:Y:S04]  /*0770*/  STG.E desc[UR10][R6.64], R27 ;  /* 0x0000001b06007986 */ /* 0x0201e8000c10190a */
[----:B------:R-:W2:Y:S01]  /*0780*/  LDG.E R8, desc[UR10][R4.64] ;  /* 0x0000000a04087981 */ /* 0x000ea2000c1e1900 */
[----:B------:R-:W-:Y:S01]  /*0790*/  IADD3 R14, PT, PT, R13, R14, RZ ;  /* 0x0000000e0d0e7210 */ /* 0x000fe20007ffe0ff */
[----:B--2---:R-:W-:-:S05]  /*07a0*/  IMAD R9, R19, R8, RZ ;  /* 0x0000000813097224 */ /* 0x004fca00078e02ff */
[----:B------:R-:W-:-:S13]  /*07b0*/  ISETP.GE.AND P0, PT, R14, R9, PT ;  /* 0x000000090e00720c */ /* 0x000fda0003f06270 */
[----:B0-----:R-:W-:Y:S05]  /*07c0*/  @!P0 BRA `(.L_x_52) ;  /* 0xfffffff800b08947 */ /* 0x001fea000383ffff */
.L_x_49:
[----:B------:R-:W-:Y:S05]  /*07d0*/  BSYNC.RECONVERGENT B0 ;  /* 0x0000000000007941 */ /* 0x000fea0003800200 */
.L_x_48:
        /* <DEDUP_REMOVED lines=9> */
[----:B------:R-:W0:Y:S02]  /*0870*/  LDC.64 R12, c[0x0][0x3b0] ;  /* 0x0000ec00ff0c7b82 */ /* 0x000e240000000a00 */
[----:B0-----:R-:W2:Y:S04]  /*0880*/  LDG.E R4, desc[UR10][R12.64+0x4] ;  /* 0x0000040a0c047981 */ /* 0x001ea8000c1e1900 */
[----:B------:R0:W5:Y:S04]  /*0890*/  LDG.E R5, desc[UR10][R12.64+0x8] ;  /* 0x0000080a0c057981 */ /* 0x000168000c1e1900 */
[----:B------:R0:W5:Y:S01]  /*08a0*/  LDG.E R6, desc[UR10][R12.64+0xc] ;  /* 0x00000c0a0c067981 */ /* 0x000162000c1e1900 */
[----:B------:R-:W1:Y:S02]  /*08b0*/  LDCU UR5, c[0x0][0x370] ;  /* 0x00006e00ff0577ac */ /* 0x000e640008000800 */
[----:B-1----:R-:W-:Y:S01]  /*08c0*/  UIMAD UR4, UR4, UR5, URZ ;  /* 0x00000005040472a4 */ /* 0x002fe2000f8e02ff */
[----:B--2---:R-:W-:-:S13]  /*08d0*/  ISETP.GT.AND P0, PT, R4, RZ, PT ;  /* 0x000000ff0400720c */ /* 0x004fda0003f04270 */
[----:B0-----:R-:W-:Y:S05]  /*08e0*/  @P0 BRA `(.L_x_53) ;  /* 0x00000000003c0947 */ /* 0x001fea0003800000 */
[----:B------:R-:W-:Y:S01]  /*08f0*/  BSSY.RECONVERGENT B0, `(.L_x_54) ;  /* 0x000000c000007945 */ /* 0x000fe20003800200 */
.L_x_55:
[----:B-----5:R-:W0:Y:S02]  /*0900*/  LDC.64 R4, c[0x0][0x388] ;  /* 0x0000e200ff047b82 */ /* 0x020e240000000a00 */
[----:B0-----:R-:W-:-:S05]  /*0910*/  IMAD.WIDE R4, R2, 0x4, R4 ;  /* 0x0000000402047825 */ /* 0x001fca00078e0204 */
[----:B------:R0:W-:Y:S04]  /*0920*/  STG.E desc[UR10][R4.64], RZ ;  /* 0x000000ff04007986 */ /* 0x0001e8000c10190a */
[----:B------:R-:W2:Y:S04]  /*0930*/  LDG.E R0, desc[UR10][R8.64+0x4] ;  /* 0x0000040a08007981 */ /* 0x000ea8000c1e1900 */
[----:B------:R-:W2:Y:S04]  /*0940*/  LDG.E R3, desc[UR10][R8.64+0x8] ;  /* 0x0000080a08037981 */ /* 0x000ea8000c1e1900 */
[----:B------:R-:W3:Y:S01]  /*0950*/  LDG.E R7, desc[UR10][R8.64+0xc] ;  /* 0x00000c0a08077981 */ /* 0x000ee2000c1e1900 */
[----:B------:R-:W-:-:S02]  /*0960*/  VIADD R2, R2, UR4 ;  /* 0x0000000402027c36 */ /* 0x000fc40008000000 */
[----:B--2---:R-:W-:-:S04]  /*0970*/  IMAD R0, R0, R3, RZ ;  /* 0x0000000300007224 */ /* 0x004fc800078e02ff */
[----:B---3--:R-:W-:-:S05]  /*0980*/  IMAD R7, R0, R7, RZ ;  /* 0x0000000700077224 */ /* 0x008fca00078e02ff */
[----:B------:R-:W-:-:S13]  /*0990*/  ISETP.GE.AND P0, PT, R2, R7, PT ;  /* 0x000000070200720c */ /* 0x000fda0003f06270 */
[----:B0-----:R-:W-:Y:S05]  /*09a0*/  @!P0 BRA `(.L_x_55) ;  /* 0xfffffffc00d48947 */ /* 0x001fea000383ffff */
[----:B------:R-:W-:Y:S05]  /*09b0*/  BSYNC.RECONVERGENT B0 ;  /* 0x0000000000007941 */ /* 0x000fea0003800200 */
.L_x_54:
[----:B------:R-:W-:Y:S01]  /*09c0*/  HFMA2 R18, -RZ, RZ, 0, 0 ;  /* 0x00000000ff127431 */ /* 0x000fe200000001ff */
[----:B------:R-:W-:Y:S06]  /*09d0*/  BRA `(.L_x_56) ;  /* 0x0000001000687947 */ /* 0x000fec0003800000 */
.L_x_53:
[----:B-----5:R-:W-:-:S13]  /*09e0*/  ISETP.GT.AND P0, PT, R5, RZ, PT ;  /* 0x000000ff0500720c */ /* 0x020fda0003f04270 */
[----:B------:R-:W-:Y:S05]  /*09f0*/  @P0 BRA `(.L_x_57) ;  /* 0x00000000003c0947 */ /* 0x000fea0003800000 */
[----:B------:R-:W-:Y:S01]  /*0a00*/  BSSY.RECONVERGENT B0, `(.L_x_58) ;  /* 0x000000c000007945 */ /* 0x000fe20003800200 */
.L_x_59:
[----:B------:R-:W0:Y:S02]  /*0a10*/  LDC.64 R4, c[0x0][0x388] ;  /* 0x0000e200ff047b82 */ /* 0x000e240000000a00 */
        /* <DEDUP_REMOVED lines=11> */
.L_x_58:
[----:B------:R-:W-:Y:S01]  /*0ad0*/  MOV R18, RZ ;  /* 0x000000ff00127202 */ /* 0x000fe20000000f00 */
[----:B------:R-:W-:Y:S06]  /*0ae0*/  BRA `(.L_x_56) ;  /* 0x0000001000247947 */ /* 0x000fec0003800000 */
.L_x_57:
[----:B------:R-:W-:-:S13]  /*0af0*/  ISETP.GT.AND P0, PT, R6, RZ, PT ;  /* 0x000000ff0600720c */ /* 0x000fda0003f04270 */
[----:B------:R-:W-:Y:S05]  /*0b00*/  @P0 BRA `(.L_x_60) ;  /* 0x00000000003c0947 */ /* 0x000fea0003800000 */
[----:B------:R-:W-:Y:S01]  /*0b10*/  BSSY.RECONVERGENT B0, `(.L_x_61) ;  /* 0x000000c000007945 */ /* 0x000fe20003800200 */
.L_x_62:
        /* <DEDUP_REMOVED lines=12> */
.L_x_61:
[----:B------:R-:W-:Y:S01]  /*0be0*/  HFMA2 R18, -RZ, RZ, 0, 0 ;  /* 0x00000000ff127431 */ /* 0x000fe200000001ff */
[----:B------:R-:W-:Y:S06]  /*0bf0*/  BRA `(.L_x_56) ;  /* 0x0000000c00e07947 */ /* 0x000fec0003800000 */
.L_x_60:
[----:B------:R-:W0:Y:S01]  /*0c00*/  LDCU.64 UR6, c[0x0][0x3c0] ;  /* 0x00007800ff0677ac */ /* 0x000e220008000a00 */
[----:B------:R-:W-:Y:S01]  /*0c10*/  LOP3.LUT R8, R6, 0xf, RZ, 0xc0, !PT ;  /* 0x0000000f06087812 */ /* 0x000fe200078ec0ff */
[----:B------:R-:W-:Y:S04]  /*0c20*/  BSSY.RECONVERGENT B0, `(.L_x_56) ;  /* 0x00000f5000007945 */ /* 0x000fe80003800200 */
[----:B------:R-:W-:-:S05]  /*0c30*/  VIADD R8, R8, 0xffffffff ;  /* 0xffffffff08087836 */ /* 0x000fca0000000000 */
[----:B------:R-:W-:Y:S01]  /*0c40*/  ISETP.GE.U32.AND P0, PT, R8, 0x7, PT ;  /* 0x000000070800780c */ /* 0x000fe20003f06070 */
[----:B0-----:R-:W-:-:S04]  /*0c50*/  UIADD3 UR6, UP0, UPT, UR6, 0x20, URZ ;  /* 0x0000002006067890 */ /* 0x001fc8000ff1e0ff */
[----:B------:R-:W-:-:S12]  /*0c60*/  UIADD3.X UR7, UPT, UPT, URZ, UR7, URZ, UP0, !UPT ;  /* 0x00000007ff077290 */ /* 0x000fd800087fe4ff */
.L_x_70:
[----:B------:R-:W-:Y:S01]  /*0c70*/  IMAD R11, R10, R7, RZ ;  /* 0x000000070a0b7224 */ /* 0x000fe200078e02ff */
[----:B------:R-:W-:Y:S01]  /*0c80*/  IABS R14, R2 ;  /* 0x00000002000e7213 */ /* 0x000fe20000000000 */
[----:B------:R-:W-:Y:S01]  /*0c90*/  HFMA2 R18, -RZ, RZ, 0, 0 ;  /* 0x00000000ff127431 */ /* 0x000fe200000001ff */
[----:B------:R-:W-:Y:S02]  /*0ca0*/  IABS R16, R10 ;  /* 0x0000000a00107213 */ /* 0x000fe40000000000 */
[----:B------:R-:W-:-:S03]  /*0cb0*/  IABS R15, R11 ;  /* 0x0000000b000f7213 */ /* 0x000fc60000000000 */
[----:B------:R-:W-:Y:S01]  /*0cc0*/  IMAD.MOV R16, RZ, RZ, -R16 ;  /* 0x000000ffff107224 */ /* 0x000fe200078e0a10 */
[----:B------:R-:W0:Y:S08]  /*0cd0*/  I2F.RP R7, R15 ;  /* 0x0000000f00077306 */ /* 0x000e300000209400 */
[----:B0-----:R-:W0:Y:S02]  /*0ce0*/  MUFU.RCP R7, R7 ;  /* 0x0000000700077308 */ /* 0x001e240000001000 */
[----:B0-----:R-:W-:-:S02]  /*0cf0*/  IADD3 R8, PT, PT, R7, 0xffffffe, RZ ;  /* 0x0ffffffe07087810 */ /* 0x001fc40007ffe0ff */
[----:B------:R-:W-:-:S04]  /*0d00*/  IABS R7, R10 ;  /* 0x0000000a00077213 */ /* 0x000fc80000000000 */
[----:B------:R0:W1:Y:S02]  /*0d10*/  F2I.FTZ.U32.TRUNC.NTZ R9, R8 ;  /* 0x0000000800097305 */ /* 0x000064000021f000 */
[----:B0-----:R-:W-:Y:S01]  /*0d20*/  MOV R8, RZ ;  /* 0x000000ff00087202 */ /* 0x001fe20000000f00 */
[----:B-1----:R-:W-:-:S04]  /*0d30*/  IMAD.MOV R12, RZ, RZ, -R9 ;  /* 0x000000ffff0c7224 */ /* 0x002fc800078e0a09 */
[----:B------:R-:W-:Y:S01]  /*0d40*/  IMAD R13, R12, R15, RZ ;  /* 0x0000000f0c0d7224 */ /* 0x000fe200078e02ff */
[----:B------:R-:W-:-:S03]  /*0d50*/  IABS R12, R11 ;  /* 0x0000000b000c7213 */ /* 0x000fc60000000000 */
[----:B------:R-:W-:-:S04]  /*0d60*/  IMAD.HI.U32 R9, R9, R13, R8 ;  /* 0x0000000d09097227 */ /* 0x000fc800078e0008 */
[----:B------:R-:W-:Y:S02]  /*0d70*/  IMAD.MOV R8, RZ, RZ, -R12 ;  /* 0x000000ffff087224 */ /* 0x000fe400078e0a0c */
[----:B------:R-:W-:Y:S01]  /*0d80*/  IMAD.HI.U32 R13, R9, R14, RZ ;  /* 0x0000000e090d7227 */ /* 0x000fe200078e00ff */
[----:B------:R-:W0:Y:S03]  /*0d90*/  I2F.RP R12, R7 ;  /* 0x00000007000c7306 */ /* 0x000e260000209400 */
[----:B------:R-:W-:-:S05]  /*0da0*/  IMAD R8, R13, R8, R14 ;  /* 0x000000080d087224 */ /* 0x000fca00078e020e */
[----:B------:R-:W-:Y:S01]  /*0db0*/  ISETP.GT.U32.AND P2, PT, R15, R8, PT ;  /* 0x000000080f00720c */ /* 0x000fe20003f44070 */
[----:B0-----:R-:W0:-:S12]  /*0dc0*/  MUFU.RCP R12, R12 ;  /* 0x0000000c000c7308 */ /* 0x001e180000001000 */
[-C--:B------:R-:W-:Y:S02]  /*0dd0*/  @!P2 IADD3 R8, PT, PT, R8, -R15.reuse, RZ ;  /* 0x8000000f0808a210 */ /* 0x080fe40007ffe0ff */
        /* <DEDUP_REMOVED lines=8> */
[----:B------:R-:W-:Y:S01]  /*0e60*/  @!P3 IADD3 R13, PT, PT, -R13, RZ, RZ ;  /* 0x000000ff0d0db210 */ /* 0x000fe20007ffe1ff */
[----:B0-----:R-:W-:Y:S01]  /*0e70*/  HFMA2 R8, -RZ, RZ, 0, 0 ;  /* 0x00000000ff087431 */ /* 0x001fe200000001ff */
[----:B------:R-:W-:-:S04]  /*0e80*/  @!P2 LOP3.LUT R13, RZ, R11, RZ, 0x33, !PT ;  /* 0x0000000bff0da212 */ /* 0x000fc800078e33ff */
[----:B------:R-:W-:Y:S01]  /*0e90*/  IADD3 R12, PT, PT, -R13, RZ, RZ ;  /* 0x000000ff0d0c7210 */ /* 0x000fe20007ffe1ff */
[----:B-1----:R-:W-:-:S04]  /*0ea0*/  IMAD.MOV R14, RZ, RZ, -R9 ;  /* 0x000000ffff0e7224 */ /* 0x002fc800078e0a09 */
[----:B------:R-:W-:Y:S02]  /*0eb0*/  IMAD R15, R11, R12, R2 ;  /* 0x0000000c0b0f7224 */ /* 0x000fe400078e0202 */
[----:B------:R-:W-:-:S03]  /*0ec0*/  IMAD R11, R14, R7, RZ ;  /* 0x000000070e0b7224 */ /* 0x000fc600078e02ff */
[----:B------:R-:W-:Y:S01]  /*0ed0*/  IABS R12, R15 ;  /* 0x0000000f000c7213 */ /* 0x000fe20000000000 */
[----:B------:R-:W-:-:S04]  /*0ee0*/  IMAD.HI.U32 R8, R9, R11, R8 ;  /* 0x0000000b09087227 */ /* 0x000fc800078e0008 */
[----:B------:R-:W-:Y:S01]  /*0ef0*/  IMAD.MOV.U32 R9, RZ, RZ, R12 ;  /* 0x000000ffff097224 */ /* 0x000fe200078e000c */
[----:B------:R-:W-:-:S03]  /*0f00*/  MOV R12, R16 ;  /* 0x00000010000c7202 */ /* 0x000fc60000000f00 */
[----:B------:R-:W-:-:S04]  /*0f10*/  IMAD.HI.U32 R8, R8, R9, RZ ;  /* 0x0000000908087227 */ /* 0x000fc800078e00ff */
[----:B------:R-:W-:Y:S02]  /*0f20*/  IMAD R12, R8, R12, R9 ;  /* 0x0000000c080c7224 */ /* 0x000fe400078e0209 */
[----:B------:R-:W-:-:S03]  /*0f30*/  IMAD.MOV.U32 R9, RZ, RZ, RZ ;  /* 0x000000ffff097224 */ /* 0x000fc600078e00ff */
[----:B------:R-:W-:-:S13]  /*0f40*/  ISETP.GT.U32.AND P2, PT, R7, R12, PT ;  /* 0x0000000c0700720c */ /* 0x000fda0003f44070 */
[----:B------:R-:W-:Y:S01]  /*0f50*/  @!P2 IMAD.IADD R12, R12, 0x1, -R7 ;  /* 0x000000010c0ca824 */ /* 0x000fe200078e0a07 */
[----:B------:R-:W-:Y:S02]  /*0f60*/  @!P2 IADD3 R8, PT, PT, R8, 0x1, RZ ;  /* 0x000000010808a810 */ /* 0x000fe40007ffe0ff */
[----:B------:R-:W-:Y:S02]  /*0f70*/  ISETP.NE.AND P2, PT, R10, RZ, PT ;  /* 0x000000ff0a00720c */ /* 0x000fe40003f45270 */
[----:B------:R-:W-:Y:S02]  /*0f80*/  ISETP.GE.U32.AND P1, PT, R12, R7, PT ;  /* 0x000000070c00720c */ /* 0x000fe40003f26070 */
[----:B------:R-:W-:-:S04]  /*0f90*/  LOP3.LUT R7, R15, R10, RZ, 0x3c, !PT ;  /* 0x0000000a0f077212 */ /* 0x000fc800078e3cff */
[----:B------:R-:W-:-:S07]  /*0fa0*/  ISETP.GE.AND P3, PT, R7, RZ, PT ;  /* 0x000000ff0700720c */ /* 0x000fce0003f66270 */
[----:B------:R-:W-:-:S05]  /*0fb0*/  @P1 VIADD R8, R8, 0x1 ;  /* 0x0000000108081836 */ /* 0x000fca0000000000 */
[----:B------:R-:W-:-:S05]  /*0fc0*/  MOV R7, R8 ;  /* 0x0000000800077202 */ /* 0x000fca0000000f00 */
[----:B------:R-:W-:Y:S01]  /*0fd0*/  @!P3 IMAD.MOV R7, RZ, RZ, -R7 ;  /* 0x000000ffff07b224 */ /* 0x000fe200078e0a07 */
[----:B------:R-:W-:-:S04]  /*0fe0*/  @!P2 LOP3.LUT R7, RZ, R10, RZ, 0x33, !PT ;  /* 0x0000000aff07a212 */ /* 0x000fc800078e33ff */
[----:B------:R-:W-:-:S05]  /*0ff0*/  IADD3 R11, PT, PT, -R7, RZ, RZ ;  /* 0x000000ff070b7210 */ /* 0x000fca0007ffe1ff */
[----:B------:R-:W-:Y:S02]  /*1000*/  IMAD R8, R10, R11, R15 ;  /* 0x0000000b0a087224 */ /* 0x000fe400078e020f */
[----:B------:R-:W-:-:S07]  /*1010*/  IMAD R10, R4, R13, RZ ;  /* 0x0000000d040a7224 */ /* 0x000fce00078e02ff */
.L_x_69:
[----:B------:R-:W-:Y:S02]  /*1020*/  IMAD.IADD R14, R10, 0x1, R9 ;  /* 0x000000010a0e7824 */ /* 0x000fe400078e0209 */
[----:B------:R-:W-:Y:S01]  /*1030*/  IMAD R11, R0, R9, R7 ;  /* 0x00000009000b7224 */ /* 0x000fe200078e0207 */
[----:B------:R-:W-:Y:S01]  /*1040*/  IADD3 R9, PT, PT, R9, 0x1, RZ ;  /* 0x0000000109097810 */ /* 0x000fe20007ffe0ff */
[----:B------:R-:W-:Y:S02]  /*1050*/  IMAD.MOV.U32 R12, RZ, RZ, RZ ;  /* 0x000000ffff0c7224 */ /* 0x000fe400078e00ff */
[----:B------:R-:W-:Y:S01]  /*1060*/  IMAD R13, R5, R14, RZ ;  /* 0x0000000e050d7224 */ /* 0x000fe200078e02ff */
[----:B------:R-:W-:-:S13]  /*1070*/  ISETP.NE.AND P1, PT, R9, R4, PT ;  /* 0x000000040900720c */ /* 0x000fda0003f25270 */
.L_x_68:
        /* <DEDUP_REMOVED lines=11> */
[----:B------:R-:W-:Y:S02]  /*1130*/  LOP3.LUT R21, R6, 0x7ffffff0, RZ, 0xc0, !PT ;  /* 0x7ffffff006157812 */ /* 0x000fe400078ec0ff */
[----:B------:R-:W-:-:S03]  /*1140*/  MOV R19, R17 ;  /* 0x0000001100137202 */ /* 0x000fc60000000f00 */
[----:B------:R-:W-:Y:S01]  /*1150*/  IMAD.MOV R21, RZ, RZ, -R21 ;  /* 0x000000ffff157224 */ /* 0x000fe200078e0a15 */
[----:B0-----:R-:W-:-:S06]  /*1160*/  ULEA UR5, UR8, UR5, 0x18 ;  /* 0x0000000508057291 */ /* 0x001fcc000f8ec0ff */
[----:B------:R-:W-:-:S04]  /*1170*/  LEA R20, R16, UR5, 0x2 ;  /* 0x0000000510147c11 */ /* 0x000fc8000f8e10ff */
[----:B------:R-:W-:-:S07]  /*1180*/  IADD3 R20, PT, PT, R20, 0x20, RZ ;  /* 0x0000002014147810 */ /* 0x000fce0007ffe0ff */
.L_x_64:
        /* <DEDUP_REMOVED lines=10> */
[----:B------:R-:W5:Y:S04]  /*1230*/  LDG.E R18, desc[UR10][R14.64+-0x10] ;  /* 0xfffff00a0e127981 */ /* 0x000f68000c1e1900 */
[----:B------:R-:W2:Y:S02]  /*1240*/  LDS R25, [R20+-0x1c] ;  /* 0xffffe40014197984 */ /* 0x000ea40000000800 */
[----:B--2---:R-:W-:Y:S02]  /*1250*/  FFMA R26, R25, R26, R24 ;  /* 0x0000001a191a7223 */ /* 0x004fe40000000018 */
[----:B------:R-:W2:Y:S04]  /*1260*/  LDG.E R24, desc[UR10][R14.64+-0xc] ;  /* 0xfffff40a0e187981 */ /* 0x000ea8000c1e1900 */
[----:B------:R-:W3:Y:S02]  /*1270*/  LDS R25, [R20+-0x18] ;  /* 0xffffe80014197984 */ /* 0x000ee40000000800 */
[----:B---3--:R-:W-:-:S02]  /*1280*/  FFMA R25, R25, R23, R26 ;  /* 0x0000001719197223 */ /* 0x008fc4000000001a */
[----:B------:R-:W3:Y:S04]  /*1290*/  LDG.E R23, desc[UR10][R14.64+-0x8] ;  /* 0xfffff80a0e177981 */ /* 0x000ee8000c1e1900 */
[----:B------:R-:W4:Y:S02]  /*12a0*/  LDS R26, [R20+-0x14] ;  /* 0xffffec00141a7984 */ /* 0x000f240000000800 */
[----:B----4-:R-:W-:Y:S02]  /*12b0*/  FFMA R25, R26, R22, R25 ;  /* 0x000000161a197223 */ /* 0x010fe40000000019 */
[----:B------:R-:W5:Y:S04]  /*12c0*/  LDS R26, [R20+-0x10] ;  /* 0xfffff000141a7984 */ /* 0x000f680000000800 */
[----:B------:R-:W4:Y:S01]  /*12d0*/  LDG.E R22, desc[UR10][R14.64+-0x4] ;  /* 0xfffffc0a0e167981 */ /* 0x000f22000c1e1900 */
[----:B-----5:R-:W-:-:S03]  /*12e0*/  FFMA R25, R26, R18, R25 ;  /* 0x000000121a197223 */ /* 0x020fc60000000019 */
[----:B------:R-:W2:Y:S04]  /*12f0*/  LDS R26, [R20+-0xc] ;  /* 0xfffff400141a7984 */ /* 0x000ea80000000800 */
[----:B------:R-:W5:Y:S01]  /*1300*/  LDG.E R18, desc[UR10][R14.64] ;  /* 0x0000000a0e127981 */ /* 0x000f62000c1e1900 */
[----:B--2---:R-:W-:-:S03]  /*1310*/  FFMA R26, R26, R24, R25 ;  /* 0x000000181a1a7223 */ /* 0x004fc60000000019 */
[----:B------:R-:W2:Y:S04]  /*1320*/  LDG.E R24, desc[UR10][R14.64+0x4] ;  /* 0x0000040a0e187981 */ /* 0x000ea8000c1e1900 */
[----:B------:R-:W3:Y:S02]  /*1330*/  LDS R25, [R20+-0x8] ;  /* 0xfffff80014197984 */ /* 0x000ee40000000800 */
[----:B---3--:R-:W-:Y:S02]  /*1340*/  FFMA R25, R25, R23, R26 ;  /* 0x0000001719197223 */ /* 0x008fe4000000001a */
[----:B------:R-:W3:Y:S04]  /*1350*/  LDG.E R23, desc[UR10][R14.64+0x8] ;  /* 0x0000080a0e177981 */ /* 0x000ee8000c1e1900 */
[----:B------:R-:W4:Y:S02]  /*1360*/  LDS R26, [R20+-0x4] ;  /* 0xfffffc00141a7984 */ /* 0x000f240000000800 */
[----:B----4-:R-:W-:-:S02]  /*1370*/  FFMA R25, R26, R22, R25 ;  /* 0x000000161a197223 */ /* 0x010fc40000000019 */
[----:B------:R-:W5:Y:S02]  /*1380*/  LDS R22, [R20] ;  /* 0x0000000014167984 */ /* 0x000f640000000800 */
[----:B-----5:R-:W-:Y:S02]  /*1390*/  FFMA R25, R22, R18, R25 ;  /* 0x0000001216197223 */ /* 0x020fe40000000019 */
[----:B------:R-:W2:Y:S04]  /*13a0*/  LDS R22, [R20+0x4] ;  /* 0x0000040014167984 */ /* 0x000ea80000000800 */
[----:B------:R-:W4:Y:S01]  /*13b0*/  LDG.E R18, desc[UR10][R14.64+0xc] ;  /* 0x00000c0a0e127981 */ /* 0x000f22000c1e1900 */
[----:B--2---:R-:W-:-:S03]  /*13c0*/  FFMA R26, R22, R24, R25 ;  /* 0x00000018161a7223 */ /* 0x004fc60000000019 */
[----:B------:R-:W3:Y:S04]  /*13d0*/  LDS R25, [R20+0x8] ;  /* 0x0000080014197984 */ /* 0x000ee80000000800 */
[----:B------:R-:W2:Y:S04]  /*13e0*/  LDG.E R22, desc[UR10][R14.64+0x10] ;  /* 0x0000100a0e167981 */ /* 0x000ea8000c1e1900 */
[----:B------:R-:W5:Y:S01]  /*13f0*/  LDG.E R24, desc[UR10][R14.64+0x14] ;  /* 0x0000140a0e187981 */ /* 0x000f62000c1e1900 */
[----:B---3--:R-:W-:-:S03]  /*1400*/  FFMA R27, R25, R23, R26 ;  /* 0x00000017191b7223 */ /* 0x008fc6000000001a */
[----:B------:R-:W3:Y:S04]  /*1410*/  LDG.E R23, desc[UR10][R14.64+0x18] ;  /* 0x0000180a0e177981 */ /* 0x000ee8000c1e1900 */
[----:B------:R-:W3:Y:S01]  /*1420*/  LDG.E R25, desc[UR10][R14.64+0x1c] ;  /* 0x00001c0a0e197981 */ /* 0x000ee2000c1e1900 */
[----:B------:R-:W-:Y:S02]  /*1430*/  IADD3 R21, PT, PT, R21, 0x10, RZ ;  /* 0x0000001015157810 */ /* 0x000fe40007ffe0ff */
[----:B------:R-:W-:Y:S01]  /*1440*/  IADD3 R19, PT, PT, R19, 0x10, RZ ;  /* 0x0000001013137810 */ /* 0x000fe20007ffe0ff */
[----:B------:R-:W4:Y:S01]  /*1450*/  LDS R26, [R20+0xc] ;  /* 0x00000c00141a7984 */ /* 0x000f220000000800 */
[----:B------:R-:W-:Y:S01]  /*1460*/  ISETP.NE.AND P3, PT, R21, RZ, PT ;  /* 0x000000ff1500720c */ /* 0x000fe20003f65270 */
[----:B----4-:R-:W-:-:S02]  /*1470*/  FFMA R27, R26, R18, R27 ;  /* 0x000000121a1b7223 */ /* 0x010fc4000000001b */
[----:B------:R-:W2:Y:S04]  /*1480*/  LDS R18, [R20+0x10] ;  /* 0x0000100014127984 */ /* 0x000ea80000000800 */
[----:B------:R-:W5:Y:S01]  /*1490*/  LDS R26, [R20+0x14] ;  /* 0x00001400141a7984 */ /* 0x000f620000000800 */
[----:B--2---:R-:W-:-:S03]  /*14a0*/  FFMA R27, R18, R22, R27 ;  /* 0x00000016121b7223 */ /* 0x004fc6000000001b */
[----:B------:R0:W1:Y:S01]  /*14b0*/  LDS R18, [R20+0x1c] ;  /* 0x00001c0014127984 */ /* 0x0000620000000800 */
[----:B-----5:R-:W-:Y:S01]  /*14c0*/  FFMA R24, R26, R24, R27 ;  /* 0x000000181a187223 */ /* 0x020fe2000000001b */
[----:B0-----:R-:W-:-:S03]  /*14d0*/  VIADD R20, R20, 0x40 ;  /* 0x0000004014147836 */ /* 0x001fc60000000000 */
[----:B---3--:R-:W-:-:S04]  /*14e0*/  FFMA R24, R29, R23, R24 ;  /* 0x000000171d187223 */ /* 0x008fc80000000018 */
[----:B-1----:R-:W-:Y:S01]  /*14f0*/  FFMA R18, R18, R25, R24 ;  /* 0x0000001912127223 */ /* 0x002fe20000000018 */
[----:B------:R-:W-:Y:S06]  /*1500*/  @P3 BRA `(.L_x_64) ;  /* 0xfffffffc00203947 */ /* 0x000fec000383ffff */
[----:B------:R-:W-:-:S07]  /*1510*/  LOP3.LUT R19, R6, 0x7ffffff0, RZ, 0xc0, !PT ;  /* 0x7ffffff006137812 */ /* 0x000fce00078ec0ff */
.L_x_63:
[----:B------:R-:W-:-:S04]  /*1520*/  LOP3.LUT R14, R6, 0xf, RZ, 0xc0, !PT ;  /* 0x0000000f060e7812 */ /* 0x000fc800078ec0ff */
[----:B------:R-:W-:-:S13]  /*1530*/  ISETP.NE.AND P3, PT, R14, RZ, PT ;  /* 0x000000ff0e00720c */ /* 0x000fda0003f65270 */
[----:B------:R-:W-:Y:S05]  /*1540*/  @!P3 BRA `(.L_x_65) ;  /* 0x000000040050b947 */ /* 0x000fea0003800000 */
[----:B------:R-:W-:Y:S05]  /*1550*/  @!P0 BRA `(.L_x_66) ;  /* 0x0000000000848947 */ /* 0x000fea0003800000 */
[----:B------:R-:W0:Y:S01]  /*1560*/  LDC.64 R14, c[0x0][0x3c0] ;  /* 0x0000f000ff0e7b82 */ /* 0x000e220000000a00 */
[----:B------:R-:W-:-:S05]  /*1570*/  IADD3 R21, PT, PT, R17, R19, RZ ;  /* 0x0000001311157210 */ /* 0x000fca0007ffe0ff */
[----:B0-----:R-:W-:-:S05]  /*1580*/  IMAD.WIDE R14, R21, 0x4, R14 ;  /* 0x00000004150e7825 */ /* 0x001fca00078e020e */
[----:B------:R-:W2:Y:S04]  /*1590*/  LDG.E R24, desc[UR10][R14.64] ;  /* 0x0000000a0e187981 */ /* 0x000ea8000c1e1900 */
[----:B------:R-:W3:Y:S01]  /*15a0*/  LDG.E R23, desc[UR10][R14.64+0x4] ;  /* 0x0000040a0e177981 */ /* 0x000ee2000c1e1900 */
[----:B------:R-:W0:Y:S03]  /*15b0*/  S2UR UR8, SR_CgaCtaId ;  /* 0x00000000000879c3 */ /* 0x000e260000008800 */
[----:B------:R-:W4:Y:S01]  /*15c0*/  LDG.E R20, desc[UR10][R14.64+0x8] ;  /* 0x0000080a0e147981 */ /* 0x000f22000c1e1900 */
[----:B------:R-:W-:Y:S01]  /*15d0*/  UMOV UR5, 0x400 ;  /* 0x0000040000057882 */ /* 0x000fe20000000000 */
[----:B------:R-:W-:-:S02]  /*15e0*/  IMAD.IADD R22, R16, 0x1, R19 ;  /* 0x0000000110167824 */ /* 0x000fc400078e0213 */
[----:B------:R-:W5:Y:S01]  /*15f0*/  LDG.E R21, desc[UR10][R14.64+0xc] ;  /* 0x00000c0a0e157981 */ /* 0x000f62000c1e1900 */
[----:B0-----:R-:W-:-:S06]  /*1600*/  ULEA UR5, UR8, UR5, 0x18 ;  /* 0x0000000508057291 */ /* 0x001fcc000f8ec0ff */
[----:B------:R-:W-:-:S05]  /*1610*/  LEA R22, R22, UR5, 0x2 ;  /* 0x0000000516167c11 */ /* 0x000fca000f8e10ff */
[----:B------:R-:W2:Y:S04]  /*1620*/  LDS R25, [R22] ;  /* 0x0000000016197984 */ /* 0x000ea80000000800 */
[----:B------:R-:W3:Y:S04]  /*1630*/  LDS R27, [R22+0x4] ;  /* 0x00000400161b7984 */ /* 0x000ee80000000800 */
[----:B------:R-:W-:Y:S01]  /*1640*/  LDS R29, [R22+0x1c] ;  /* 0x00001c00161d7984 */ /* 0x000fe20000000800 */
[----:B--2---:R-:W-:-:S03]  /*1650*/  FFMA R26, R25, R24, R18 ;  /* 0x00000018191a7223 */ /* 0x004fc60000000012 */
[----:B------:R-:W2:Y:S04]  /*1660*/  LDG.E R18, desc[UR10][R14.64+0x10] ;  /* 0x0000100a0e127981 */ /* 0x000ea8000c1e1900 */
[----:B------:R-:W2:Y:S01]  /*1670*/  LDG.E R24, desc[UR10][R14.64+0x14] ;  /* 0x0000140a0e187981 */ /* 0x000ea2000c1e1900 */
[----:B---3--:R-:W-:-:S03]  /*1680*/  FFMA R27, R27, R23, R26 ;  /* 0x000000171b1b7223 */ /* 0x008fc6000000001a */
[----:B------:R-:W3:Y:S04]  /*1690*/  LDG.E R23, desc[UR10][R14.64+0x18] ;  /* 0x0000180a0e177981 */ /* 0x000ee8000c1e1900 */
[----:B------:R-:W3:Y:S04]  /*16a0*/  LDG.E R25, desc[UR10][R14.64+0x1c] ;  /* 0x00001c0a0e197981 */ /* 0x000ee8000c1e1900 */
[----:B------:R-:W4:Y:S02]  /*16b0*/  LDS R26, [R22+0x8] ;  /* 0x00000800161a7984 */ /* 0x000f240000000800 */
[----:B----4-:R-:W-:-:S02]  /*16c0*/  FFMA R20, R26, R20, R27 ;  /* 0x000000141a147223 */ /* 0x010fc4000000001b */
[----:B------:R-:W5:Y:S04]  /*16d0*/  LDS R27, [R22+0xc] ;  /* 0x00000c00161b7984 */ /* 0x000f680000000800 */
[----:B------:R-:W2:Y:S01]  /*16e0*/  LDS R26, [R22+0x10] ;  /* 0x00001000161a7984 */ /* 0x000ea20000000800 */
[----:B-----5:R-:W-:-:S03]  /*16f0*/  FFMA R21, R27, R21, R20 ;  /* 0x000000151b157223 */ /* 0x020fc60000000014 */
[----:B------:R-:W0:Y:S04]  /*1700*/  LDS R20, [R22+0x14] ;  /* 0x0000140016147984 */ /* 0x000e280000000800 */
[----:B------:R-:W3:Y:S01]  /*1710*/  LDS R27, [R22+0x18] ;  /* 0x00001800161b7984 */ /* 0x000ee20000000800 */
[----:B------:R-:W-:Y:S01]  /*1720*/  IADD3 R19, PT, PT, R19, 0x8, RZ ;  /* 0x0000000813137810 */ /* 0x000fe20007ffe0ff */
[----:B--2---:R-:W-:-:S04]  /*1730*/  FFMA R21, R26, R18, R21 ;  /* 0x000000121a157223 */ /* 0x004fc80000000015 */
[----:B0-----:R-:W-:-:S04]  /*1740*/  FFMA R20, R20, R24, R21 ;  /* 0x0000001814147223 */ /* 0x001fc80000000015 */
[----:B---3--:R-:W-:-:S04]  /*1750*/  FFMA R20, R27, R23, R20 ;  /* 0x000000171b147223 */ /* 0x008fc80000000014 */
[----:B------:R-:W-:-:S07]  /*1760*/  FFMA R18, R29, R25, R20 ;  /* 0x000000191d127223 */ /* 0x000fce0000000014 */
.L_x_66:
        /* <DEDUP_REMOVED lines=20> */
[----:B------:R-:W3:Y:S04]  /*18b0*/  LDS R26, [R23+0x4] ;  /* 0x00000400171a7984 */ /* 0x000ee80000000800 */
[----:B------:R-:W4:Y:S04]  /*18c0*/  LDS R28, [R23+0x8] ;  /* 0x00000800171c7984 */ /* 0x000f280000000800 */
[----:B------:R-:W5:Y:S01]  /*18d0*/  LDS R27, [R23+0xc] ;  /* 0x00000c00171b7984 */ /* 0x000f620000000800 */
[----:B--2---:R-:W-:-:S04]  /*18e0*/  FFMA R25, R25, R24, R18 ;  /* 0x0000001819197223 */ /* 0x004fc80000000012 */
[----:B---3--:R-:W-:-:S04]  /*18f0*/  FFMA R25, R26, R22, R25 ;  /* 0x000000161a197223 */ /* 0x008fc80000000019 */
[----:B----4-:R-:W-:-:S04]  /*1900*/  FFMA R20, R28, R20, R25 ;  /* 0x000000141c147223 */ /* 0x010fc80000000019 */
[----:B-----5:R-:W-:-:S07]  /*1910*/  FFMA R18, R27, R21, R20 ;  /* 0x000000151b127223 */ /* 0x020fce0000000014 */
.L_x_67:
        /* <DEDUP_REMOVED lines=23> */
.L_x_65:
[----:B------:R-:W-:Y:S05]  /*1a90*/  @P2 BRA `(.L_x_68) ;  /* 0xfffffff400782947 */ /* 0x000fea000383ffff */
[----:B------:R-:W-:Y:S05]  /*1aa0*/  @P1 BRA `(.L_x_69) ;  /* 0xfffffff4005c1947 */ /* 0x000fea000383ffff */
[----:B------:R-:W0:Y:S08]  /*1ab0*/  LDC.64 R8, c[0x0][0x388] ;  /* 0x0000e200ff087b82 */ /* 0x000e300000000a00 */
[----:B------:R-:W1:Y:S01]  /*1ac0*/  LDC.64 R12, c[0x0][0x3a8] ;  /* 0x0000ea00ff0c7b82 */ /* 0x000e620000000a00 */
[----:B0-----:R-:W-:-:S05]  /*1ad0*/  IMAD.WIDE R8, R2, 0x4, R8 ;  /* 0x0000000402087825 */ /* 0x001fca00078e0208 */
[----:B------:R0:W-:Y:S04]  /*1ae0*/  STG.E desc[UR10][R8.64], R18 ;  /* 0x0000001208007986 */ /* 0x0001e8000c10190a */
[----:B-1----:R-:W2:Y:S04]  /*1af0*/  LDG.E R14, desc[UR10][R12.64+0x4] ;  /* 0x0000040a0c0e7981 */ /* 0x002ea8000c1e1900 */
        /* <DEDUP_REMOVED lines=8> */
.L_x_56:
        /* <DEDUP_REMOVED lines=8> */
.L_x_71:
        /* <DEDUP_REMOVED lines=16> */
.L_x_74:


//--------------------- .nv.shared.Conv2dg        --------------------------
	.section	.nv.shared.Conv2dg,"aw",@nobits
	.sectionflags	@""
	.align	4
.nv.shared.Conv2dg:
	.zero		2624


//--------------------- .nv.shared.reserved.0     --------------------------
	.section	.nv.shared.reserved.0,"aw",@nobits
	.weak		__nv_reservedSMEM_offset_0_alias
	.size		__nv_reservedSMEM_offset_0_alias, 0, 64
	.other		__nv_reservedSMEM_offset_0_alias,@"STO_CUDA_RESERVED_SHARED STV_DEFAULT"
__nv_reservedSMEM_offset_0_alias:
	.zero		0
	.zero		64


//--------------------- .nv.shared.Conv2db        --------------------------
	.section	.nv.shared.Conv2db,"aw",@nobits
	.sectionflags	@""
	.align	4
.nv.shared.Conv2db:
	.zero		2624


//--------------------- .nv.shared.Conv2d         --------------------------
	.section	.nv.shared.Conv2d,"aw",@nobits
	.sectionflags	@""
	.align	4
.nv.shared.Conv2d:
	.zero		2624


//--------------------- .nv.constant0.Conv2dg     --------------------------
	.section	.nv.constant0.Conv2dg,"a",@progbits
	.sectionflags	@""
	.align	4
.nv.constant0.Conv2dg:
	.zero		984


//--------------------- .nv.constant0.Conv2db     --------------------------
	.section	.nv.constant0.Conv2db,"a",@progbits
	.sectionflags	@""
	.align	4
.nv.constant0.Conv2db:
	.zero		984


//--------------------- .nv.constant0.Conv2d      --------------------------
	.section	.nv.constant0.Conv2d,"a",@progbits
	.sectionflags	@""
	.align	4
.nv.constant0.Conv2d:
	.zero		976


//--------------------- SYMBOLS --------------------------

	.type		.nv.reservedSmem.offset0,@object
	.size		.nv.reservedSmem.offset0,0x4
	.type		.nv.reservedSmem.cap,@object
	.size		.nv.reservedSmem.cap,0x4
